def gluon_wgmma(
    a_ptr,
    b_ptr,
    c_ptr,
    M,
    N,
    K,
    stride_am,
    stride_bk,
    stride_cm,
    BLOCK_M: gl.constexpr,
    BLOCK_N: gl.constexpr,
    BLOCK_K: gl.constexpr,
    DTYPE: gl.constexpr,
    A_LAYOUT: gl.constexpr,
    B_LAYOUT: gl.constexpr,
    C_LAYOUT: gl.constexpr,
    B_SHAPE: gl.constexpr,
    TRANS_B: gl.constexpr,
    NUM_BUFFERS: gl.constexpr,
    NUM_WARPS: gl.constexpr,
):
    a_desc = tma.make_tensor_descriptor(
        a_ptr, [M, K], [stride_am, 1], [BLOCK_M, BLOCK_K], A_LAYOUT
    )
    b_desc = tma.make_tensor_descriptor(
        b_ptr,
        [N, K] if TRANS_B else [K, N],
        [stride_bk, 1],
        B_SHAPE,
        B_LAYOUT,
    )
    c_desc = tma.make_tensor_descriptor(
        c_ptr, [M, N], [stride_cm, 1], [BLOCK_M, BLOCK_N], C_LAYOUT
    )

    a_bufs = gl.allocate_shared_memory(
        DTYPE, [NUM_BUFFERS, BLOCK_M, BLOCK_K], A_LAYOUT
    )
    b_bufs = gl.allocate_shared_memory(DTYPE, [NUM_BUFFERS] + B_SHAPE, B_LAYOUT)

    pid_m = gl.program_id(0)
    pid_n = gl.program_id(1)
    off_m = pid_m * BLOCK_M
    off_n = pid_n * BLOCK_N

    mma_layout: gl.constexpr = pick_wgmma_layout(DTYPE, BLOCK_M, BLOCK_N, NUM_WARPS)
    acc = warpgroup_mma_init(
        gl.zeros((BLOCK_M, BLOCK_N), dtype=gl.float32, layout=mma_layout)
    )

    bars = gl.allocate_shared_memory(
        gl.int64, [NUM_BUFFERS, 1], mbarrier.MBarrierLayout()
    )
    for i in gl.static_range(NUM_BUFFERS):
        mbarrier.init(bars.index(i), count=1)
    idx = 0
    phase = 0

    for k in range(0, K, BLOCK_K):
        a = a_bufs.index(idx)
        b = b_bufs.index(idx)
        bar = bars.index(idx)
        mbarrier.expect(bar, a_desc.block_type.nbytes + b_desc.block_type.nbytes)
        tma.async_copy_global_to_shared(a_desc, [off_m, k], bar, a)
        tma.async_copy_global_to_shared(
            b_desc, [off_n, k] if TRANS_B else [k, off_n], bar, b
        )
        mbarrier.wait(bar, phase=phase)

        if TRANS_B:
            b = b.permute((1, 0))
        acc = warpgroup_mma_wait(num_outstanding=0, deps=(acc,))
        acc = warpgroup_mma(a, b, acc, is_async=True)

        idx += 1
        if idx == NUM_BUFFERS:
            idx = 0
            phase ^= 1

    acc = warpgroup_mma_wait(num_outstanding=0, deps=(acc,))
    for i in gl.static_range(NUM_BUFFERS):
        mbarrier.invalidate(bars.index(i))

    c_smem = gl.allocate_shared_memory(DTYPE, [BLOCK_M, BLOCK_N], C_LAYOUT)
    c_smem.store(acc.to(DTYPE))
    fence_async_shared()
    tma.async_copy_shared_to_global(c_desc, [off_m, off_n], c_smem)
    tma.store_wait(pendings=0)

# config = {"BLOCK_K": 128, "BLOCK_M": 128, "BLOCK_N": 256, "arch": "sm_90", "dtype": "fp8e4m3", "num_buffers": 4, "num_warps": 8, "trans_b": 1}
# arch = sm_90


// ===== COMPILED SASS (sm_90a) =====

	.target	sm_90a

	.elftype	@"ET_EXEC"


//--------------------- .note.nv.tkinfo           --------------------------
	.section	.note.nv.tkinfo,"",@"SHT_NOTE"
	.sectionflags	@"SHF_NOTE_NV_TKINFO"
	.tkinfo
        /*0018*/ 	.word	0x00000002
        /*0030*/ 	.string	""
        /*0030*/ 	.string	"ptxas"
        /*0030*/ 	.string	"Cuda compilation tools, release 13.0, V13.0.88"
        /*0030*/ 	.string	"Build cuda_13.0.r13.0/compiler.36424714_0"
        /*0030*/ 	.string	"-v  -suppress-debug-info  -lineinfo  -arch sm_90a "



//--------------------- .note.nv.cuinfo           --------------------------
	.section	.note.nv.cuinfo,"",@"SHT_NOTE"
	.sectionflags	@"SHF_NOTE_NV_CUINFO"
        /*0018*/ 	.short	0x0002
        /*001a*/ 	.short	0x005a
        /*001c*/ 	.short	0x0082
	.zero		2


//--------------------- .nv.info                  --------------------------
	.section	.nv.info,"",@"SHT_CUDA_INFO"
	.align	4


	//----- nvinfo : EIATTR_REGCOUNT
	.align		4
        /*0000*/ 	.byte	0x04, 0x2f
        /*0002*/ 	.short	(.L_1 - .L_0)
	.align		4
.L_0:
        /*0004*/ 	.word	index@(gluon_wgmma)
        /*0008*/ 	.word	0x0000009a


	//----- nvinfo : EIATTR_FRAME_SIZE
	.align		4
.L_1:
        /*000c*/ 	.byte	0x04, 0x11
        /*000e*/ 	.short	(.L_3 - .L_2)
	.align		4
.L_2:
        /*0010*/ 	.word	index@(gluon_wgmma)
        /*0014*/ 	.word	0x00000000


	//----- nvinfo : EIATTR_MIN_STACK_SIZE
	.align		4
.L_3:
        /*0018*/ 	.byte	0x04, 0x12
        /*001a*/ 	.short	(.L_5 - .L_4)
	.align		4
.L_4:
        /*001c*/ 	.word	index@(gluon_wgmma)
        /*0020*/ 	.word	0x00000000
.L_5:


//--------------------- .nv.compat                --------------------------
	.section	.nv.compat,"",@"SHT_CUDA_COMPAT_INFO"
	.align	4
        /*0000*/ 	.byte	0x02, 0x09, 0x01, 0x00, 0x02, 0x02, 0x04, 0x00, 0x02, 0x05, 0x05, 0x00, 0x03, 0x07, 0x01, 0x01
        /*0010*/ 	.byte	0x02, 0x03, 0x03, 0x00, 0x02, 0x06, 0x01, 0x00, 0x04, 0x0b, 0x08, 0x00, 0x00, 0x00, 0x00, 0x00
        /*0020*/ 	.byte	0x00, 0x00, 0x00, 0x00


//--------------------- .nv.info.gluon_wgmma      --------------------------
	.section	.nv.info.gluon_wgmma,"",@"SHT_CUDA_INFO"
	.sectionflags	@""
	.align	4


	//----- nvinfo : EIATTR_CUDA_API_VERSION
	.align		4
        /*0000*/ 	.byte	0x04, 0x37
        /*0002*/ 	.short	(.L_7 - .L_6)
.L_6:
        /*0004*/ 	.word	0x00000082


	//----- nvinfo : EIATTR_KPARAM_INFO
	.align		4
.L_7:
        /*0008*/ 	.byte	0x04, 0x17
        /*000a*/ 	.short	(.L_9 - .L_8)
.L_8:
        /*000c*/ 	.word	0x00000000
        /*0010*/ 	.short	0x000a
        /*0012*/ 	.short	0x0048
        /*0014*/ 	.byte	0x00, 0xf4, 0x21, 0x00


	//----- nvinfo : EIATTR_KPARAM_INFO
	.align		4
.L_9:
        /*0018*/ 	.byte	0x04, 0x17
        /*001a*/ 	.short	(.L_11 - .L_10)
.L_10:
        /*001c*/ 	.word	0x00000000
        /*0020*/ 	.short	0x0009
        /*0022*/ 	.short	0x0040
        /*0024*/ 	.byte	0x00, 0xf4, 0x21, 0x00


	//----- nvinfo : EIATTR_KPARAM_INFO
	.align		4
.L_11:
        /*0028*/ 	.byte	0x04, 0x17
        /*002a*/ 	.short	(.L_13 - .L_12)
.L_12:
        /*002c*/ 	.word	0x00000000
        /*0030*/ 	.short	0x0008
        /*0032*/ 	.short	0x0038
        /*0034*/ 	.byte	0x00, 0xf0, 0x21, 0x00


	//----- nvinfo : EIATTR_KPARAM_INFO
	.align		4
.L_13:
        /*0038*/ 	.byte	0x04, 0x17
        /*003a*/ 	.short	(.L_15 - .L_14)
.L_14:
        /*003c*/ 	.word	0x00000000
        /*0040*/ 	.short	0x0007
        /*0042*/ 	.short	0x0030
        /*0044*/ 	.byte	0x00, 0xf0, 0x21, 0x00


	//----- nvinfo : EIATTR_KPARAM_INFO
	.align		4
.L_15:
        /*0048*/ 	.byte	0x04, 0x17
        /*004a*/ 	.short	(.L_17 - .L_16)
.L_16:
        /*004c*/ 	.word	0x00000000
        /*0050*/ 	.short	0x0006
        /*0052*/ 	.short	0x0028
        /*0054*/ 	.byte	0x00, 0xf0, 0x21, 0x00


	//----- nvinfo : EIATTR_KPARAM_INFO
	.align		4
.L_17:
        /*0058*/ 	.byte	0x04, 0x17
        /*005a*/ 	.short	(.L_19 - .L_18)
.L_18:
        /*005c*/ 	.word	0x00000000
        /*0060*/ 	.short	0x0005
        /*0062*/ 	.short	0x0020
        /*0064*/ 	.byte	0x00, 0xf0, 0x11, 0x00


	//----- nvinfo : EIATTR_KPARAM_INFO
	.align		4
.L_19:
        /*0068*/ 	.byte	0x04, 0x17
        /*006a*/ 	.short	(.L_21 - .L_20)
.L_20:
        /*006c*/ 	.word	0x00000000
        /*0070*/ 	.short	0x0004
        /*0072*/ 	.short	0x001c
        /*0074*/ 	.byte	0x00, 0xf0, 0x11, 0x00


	//----- nvinfo : EIATTR_KPARAM_INFO
	.align		4
.L_21:
        /*0078*/ 	.byte	0x04, 0x17
        /*007a*/ 	.short	(.L_23 - .L_22)
.L_22:
        /*007c*/ 	.word	0x00000000
        /*0080*/ 	.short	0x0003
        /*0082*/ 	.short	0x0018
        /*0084*/ 	.byte	0x00, 0xf0, 0x11, 0x00


	//----- nvinfo : EIATTR_KPARAM_INFO
	.align		4
.L_23:
        /*0088*/ 	.byte	0x04, 0x17
        /*008a*/ 	.short	(.L_25 - .L_24)
.L_24:
        /*008c*/ 	.word	0x00000000
        /*0090*/ 	.short	0x0002
        /*0092*/ 	.short	0x0010
        /*0094*/ 	.byte	0x00, 0xf4, 0x21, 0x00


	//----- nvinfo : EIATTR_KPARAM_INFO
	.align		4
.L_25:
        /*0098*/ 	.byte	0x04, 0x17
        /*009a*/ 	.short	(.L_27 - .L_26)
.L_26:
        /*009c*/ 	.word	0x00000000
        /*00a0*/ 	.short	0x0001
        /*00a2*/ 	.short	0x0008
        /*00a4*/ 	.byte	0x00, 0xf4, 0x21, 0x00


	//----- nvinfo : EIATTR_KPARAM_INFO
	.align		4
.L_27:
        /*00a8*/ 	.byte	0x04, 0x17
        /*00aa*/ 	.short	(.L_29 - .L_28)
.L_28:
        /*00ac*/ 	.word	0x00000000
        /*00b0*/ 	.short	0x0000
        /*00b2*/ 	.short	0x0000
        /*00b4*/ 	.byte	0x00, 0xf4, 0x21, 0x00


	//----- nvinfo : EIATTR_SPARSE_MMA_MASK
	.align		4
.L_29:
        /*00b8*/ 	.byte	0x03, 0x50
        /*00ba*/ 	.short	0x0000


	//----- nvinfo : EIATTR_MAXREG_COUNT
	.align		4
        /*00bc*/ 	.byte	0x03, 0x1b
        /*00be*/ 	.short	0x00ff


	//----- nvinfo : EIATTR_NUM_BARRIERS
	.align		4
        /*00c0*/ 	.byte	0x02, 0x4c
        /*00c2*/ 	.byte	0x01
	.zero		1


	//----- nvinfo : EIATTR_MERCURY_ISA_VERSION
	.align		4
        /*00c4*/ 	.byte	0x03, 0x5f
        /*00c6*/ 	.short	0x0101


	//----- nvinfo : EIATTR_INT_WARP_WIDE_INSTR_OFFSETS
	.align		4
        /*00c8*/ 	.byte	0x04, 0x31
        /*00ca*/ 	.short	(.L_31 - .L_30)


	//   ....[0]....
.L_30:
        /*00cc*/ 	.word	0x00001250


	//   ....[1]....
        /*00d0*/ 	.word	0x00001270


	//   ....[2]....
        /*00d4*/ 	.word	0x00001280


	//   ....[3]....
        /*00d8*/ 	.word	0x00001290


	//   ....[4]....
        /*00dc*/ 	.word	0x000013a0


	//   ....[5]....
        /*00e0*/ 	.word	0x00001cf0


	//   ....[6]....
        /*00e4*/ 	.word	0x00001d00


	//   ....[7]....
        /*00e8*/ 	.word	0x00001d90


	//   ....[8]....
        /*00ec*/ 	.word	0x00001da0


	//   ....[9]....
        /*00f0*/ 	.word	0x000022e0


	//   ....[10]....
        /*00f4*/ 	.word	0x00002300


	//----- nvinfo : EIATTR_COOP_GROUP_MASK_REGIDS
	.align		4
.L_31:
        /*00f8*/ 	.byte	0x04, 0x29
        /*00fa*/ 	.short	(.L_33 - .L_32)


	//   ....[0]....
.L_32:
        /*00fc*/ 	.word	0xffffffff


	//   ....[1]....
        /*0100*/ 	.word	0xffffffff


	//   ....[2]....
        /*0104*/ 	.word	0xffffffff


	//----- nvinfo : EIATTR_COOP_GROUP_INSTR_OFFSETS
	.align		4
.L_33:
        /*0108*/ 	.byte	0x04, 0x28
        /*010a*/ 	.short	(.L_35 - .L_34)


	//   ....[0]....
.L_34:
        /*010c*/ 	.word	0x00000140


	//   ....[1]....
        /*0110*/ 	.word	0x000006e0


	//   ....[2]....
        /*0114*/ 	.word	0x00000cb0


	//----- nvinfo : EIATTR_MBARRIER_INSTR_OFFSETS
	.align		4
.L_35:
        /*0118*/ 	.byte	0x04, 0x39
        /*011a*/ 	.short	(.L_37 - .L_36)


	//   ....[0]....
.L_36:
        /*011c*/ 	.word	0x00001400
        /*0120*/ 	.word	0x000000ff
        /*0124*/ 	.word	0x00030000
        /*0128*/ 	.short	0x0100
        /*012a*/ 	.byte	0x14
	.zero		1


	//   ....[1]....
        /*012c*/ 	.word	0x00001590
        /*0130*/ 	.word	0x000000ff
        /*0134*/ 	.word	0x00030008
        /*0138*/ 	.short	0x0100
        /*013a*/ 	.byte	0x14
	.zero		1


	//   ....[2]....
        /*013c*/ 	.word	0x00001720
        /*0140*/ 	.word	0x000000ff
        /*0144*/ 	.word	0x00030010
        /*0148*/ 	.short	0x0100
        /*014a*/ 	.byte	0x14
	.zero		1


	//   ....[3]....
        /*014c*/ 	.word	0x000017c0
        /*0150*/ 	.word	0x000000ff
        /*0154*/ 	.word	0x00030018
        /*0158*/ 	.short	0x0100
        /*015a*/ 	.byte	0x14
	.zero		1


	//   ....[4]....
        /*015c*/ 	.word	0x00001e70
        /*0160*/ 	.word	0x000000ff
        /*0164*/ 	.word	0x00030000
        /*0168*/ 	.short	0x010a
        /*016a*/ 	.byte	0x1e
	.zero		1


	//   ....[5]....
        /*016c*/ 	.word	0x000021b0
        /*0170*/ 	.word	0x000000ff
        /*0174*/ 	.word	0x00030000
        /*0178*/ 	.short	0x0108
        /*017a*/ 	.byte	0x14
	.zero		1


	//   ....[6]....
        /*017c*/ 	.word	0x00002290
        /*0180*/ 	.word	0x000000ff
        /*0184*/ 	.word	0x00030008
        /*0188*/ 	.short	0x0108
        /*018a*/ 	.byte	0x14
	.zero		1


	//   ....[7]....
        /*018c*/ 	.word	0x000023b0
        /*0190*/ 	.word	0x000000ff
        /*0194*/ 	.word	0x00030010
        /*0198*/ 	.short	0x0108
        /*019a*/ 	.byte	0x14
	.zero		1


	//   ....[8]....
        /*019c*/ 	.word	0x00002490
        /*01a0*/ 	.word	0x000000ff
        /*01a4*/ 	.word	0x00030018
        /*01a8*/ 	.short	0x0108
        /*01aa*/ 	.byte	0x14
	.zero		1


	//   ....[9]....
        /*01ac*/ 	.word	0x00002ae0
        /*01b0*/ 	.word	0x000000ff
        /*01b4*/ 	.word	0x00030000
        /*01b8*/ 	.short	0x010a
        /*01ba*/ 	.byte	0x1e
	.zero		1


	//----- nvinfo : EIATTR_NUM_MBARRIERS
	.align		4
.L_37:
        /*01bc*/ 	.byte	0x03, 0x38
        /*01be*/ 	.short	0x0004


	//----- nvinfo : EIATTR_EXIT_INSTR_OFFSETS
	.align		4
        /*01c0*/ 	.byte	0x04, 0x1c
        /*01c2*/ 	.short	(.L_39 - .L_38)


	//   ....[0]....
.L_38:
        /*01c4*/ 	.word	0x00002ad0


	//----- nvinfo : EIATTR_REQNTID
	.align		4
.L_39:
        /*01c8*/ 	.byte	0x04, 0x10
        /*01ca*/ 	.short	(.L_41 - .L_40)
.L_40:
        /*01cc*/ 	.word	0x00000100
        /*01d0*/ 	.word	0x00000001
        /*01d4*/ 	.word	0x00000001


	//----- nvinfo : EIATTR_CRS_STACK_SIZE
	.align		4
.L_41:
        /*01d8*/ 	.byte	0x04, 0x1e
        /*01da*/ 	.short	(.L_43 - .L_42)
.L_42:
        /*01dc*/ 	.word	0x00000000


	//----- nvinfo : EIATTR_CBANK_PARAM_SIZE
	.align		4
.L_43:
        /*01e0*/ 	.byte	0x03, 0x19
        /*01e2*/ 	.short	0x0050


	//----- nvinfo : EIATTR_PARAM_CBANK
	.align		4
        /*01e4*/ 	.byte	0x04, 0x0a
        /*01e6*/ 	.short	(.L_45 - .L_44)
	.align		4
.L_44:
        /*01e8*/ 	.word	index@(.nv.constant0.gluon_wgmma)
        /*01ec*/ 	.short	0x0210
        /*01ee*/ 	.short	0x0050


	//----- nvinfo : EIATTR_SW_WAR
	.align		4
.L_45:
        /*01f0*/ 	.byte	0x04, 0x36
        /*01f2*/ 	.short	(.L_47 - .L_46)
.L_46:
        /*01f4*/ 	.word	0x00000008
.L_47:


//--------------------- .nv.callgraph             --------------------------
	.section	.nv.callgraph,"",@"SHT_CUDA_CALLGRAPH"
	.align	4
	.sectionentsize	8
	.align		4
        /*0000*/ 	.word	0x00000000
	.align		4
        /*0004*/ 	.word	0xffffffff
	.align		4
        /*0008*/ 	.word	0x00000000
	.align		4
        /*000c*/ 	.word	0xfffffffe
	.align		4
        /*0010*/ 	.word	0x00000000
	.align		4
        /*0014*/ 	.word	0xfffffffd
	.align		4
        /*0018*/ 	.word	0x00000000
	.align		4
        /*001c*/ 	.word	0xfffffffc


//--------------------- .text.gluon_wgmma         --------------------------
	.section	.text.gluon_wgmma,"ax",@progbits
	.align	128
        .global         gluon_wgmma
        .type           gluon_wgmma,@function
        .size           gluon_wgmma,(.L_x_53 - gluon_wgmma)
        .other          gluon_wgmma,@"STO_CUDA_ENTRY STV_DEFAULT"
gluon_wgmma:
.text.gluon_wgmma:
[----:B------:R-:W-:Y:S01]  /*0000*/  LDC R1, c[0x0][0x28] ;  /* 0x00000a00ff017b82 */ /* 0x000fe20000000800 */
[----:B------:R-:W1:Y:S07]  /*0010*/  S2R R0, SR_TID.X ;  /* 0x0000000000007919 */ /* 0x000e6e0000002100 */
[----:B------:R-:W2:Y:S01]  /*0020*/  S2UR UR4, SR_CgaCtaId ;  /* 0x00000000000479c3 */ /* 0x000ea20000008800 */
[----:B------:R-:W-:Y:S01]  /*0030*/  UMOV UR20, 0x400 ;  /* 0x0000040000147882 */ /* 0x000fe20000000000 */
[----:B------:R-:W-:Y:S01]  /*0040*/  ULDC UR6, c[0x0][0xc] ;  /* 0x0000030000067ab9 */ /* 0x000fe20000000800 */
[----:B------:R-:W-:Y:S01]  /*0050*/  ULDC.64 UR26, c[0x0][0x250] ;  /* 0x00009400001a7ab9 */ /* 0x000fe20000000a00 */
[----:B------:R-:W-:Y:S04]  /*0060*/  BSSY B0, `(.L_x_0) ;  /* 0x000001e000007945 */ /* 0x000fe80003800000 */
[----:B------:R-:W3:Y:S08]  /*0070*/  LDC R12, c[0x0][0x230] ;  /* 0x00008c00ff0c7b82 */ /* 0x000ef00000000800 */
[----:B------:R-:W-:Y:S08]  /*0080*/  S2UR UR32, SR_CTAID.Y ;  /* 0x00000000002079c3 */ /* 0x000ff00000002600 */
[----:B------:R-:W4:Y:S01]  /*0090*/  S2UR UR5, SR_CTAID.Z ;  /* 0x00000000000579c3 */ /* 0x000f220000002700 */
[----:B--2---:R-:W-:-:S03]  /*00a0*/  ULEA UR20, UR4, UR20, 0x18 ;  /* 0x0000001404147291 */ /* 0x004fc6000f8ec03f */
[----:B------:R-:W-:Y:S01]  /*00b0*/  ULDC UR4, c[0x0][0x10] ;  /* 0x0000040000047ab9 */ /* 0x000fe20000000800 */
[----:B-1----:R-:W-:-:S03]  /*00c0*/  LOP3.LUT R7, R0, 0xff, RZ, 0xc0, !PT ;  /* 0x000000ff00077812 */ /* 0x002fc600078ec0ff */
[----:B------:R-:W1:Y:S01]  /*00d0*/  S2UR UR33, SR_CTAID.X ;  /* 0x00000000002179c3 */ /* 0x000e620000002500 */
[----:B---3--:R-:W-:Y:S01]  /*00e0*/  VIADD R5, R12, 0xffffffff ;  /* 0xffffffff0c057836 */ /* 0x008fe20000000000 */
[C---:B------:R-:W-:Y:S02]  /*00f0*/  ISETP.GE.U32.AND P0, PT, R7.reuse, 0x20, PT ;  /* 0x000000200700780c */ /* 0x040fe40003f06070 */
[C---:B------:R-:W-:Y:S02]  /*0100*/  ISETP.NE.U32.AND P2, PT, R7.reuse, RZ, PT ;  /* 0x000000ff0700720c */ /* 0x040fe40003f45070 */
[----:B------:R-:W-:Y:S02]  /*0110*/  LEA R4, R7, UR20, 0x2 ;  /* 0x0000001407047c11 */ /* 0x000fe4000f8e10ff */
[----:B------:R-:W2:Y:S07]  /*0120*/  LDC R6, c[0x0][0x228] ;  /* 0x00008a00ff067b82 */ /* 0x000eae0000000800 */
[----:B------:R3:W-:Y:S01]  /*0130*/  @!P0 STS [R4], RZ ;  /* 0x000000ff04008388 */ /* 0x0007e20000000800 */
[----:B------:R-:W-:-:S03]  /*0140*/  NOP ;  /* 0x0000000000007918 */ /* 0x000fc60000000000 */
[----:B------:R3:W-:Y:S01]  /*0150*/  @!P2 STS [UR20+0x20], R5 ;  /* 0x00002005ff00a988 */ /* 0x0007e20008000814 */
[----:B----4-:R-:W-:-:S04]  /*0160*/  UIMAD UR4, UR5, UR4, UR32 ;  /* 0x00000004050472a4 */ /* 0x010fc8000f8e0220 */
[----:B-1----:R-:W-:-:S04]  /*0170*/  UIMAD UR4, UR4, UR6, UR33 ;  /* 0x00000006040472a4 */ /* 0x002fc8000f8e0221 */
[----:B------:R-:W-:Y:S01]  /*0180*/  UIMAD UR5, UR4, 0x180, URZ ;  /* 0x00000180040578a4 */ /* 0x000fe2000f8e023f */
[----:B--2---:R-:W-:Y:S02]  /*0190*/  VIADD R6, R6, 0xffffffff ;  /* 0xffffffff06067836 */ /* 0x004fe40000000000 */
[----:B------:R-:W-:Y:S01]  /*01a0*/  UMOV UR4, URZ ;  /* 0x0000003f00047c82 */ /* 0x000fe20008000000 */
[----:B------:R-:W-:-:S04]  /*01b0*/  UIADD3 UR22, UP0, UR5, UR26, URZ ;  /* 0x0000001a05167290 */ /* 0x000fc8000ff1e03f */
[----:B------:R-:W-:Y:S01]  /*01c0*/  ULEA.HI.X.SX32 UR23, UR5, UR27, 0x1, UP0 ;  /* 0x0000001b05177291 */ /* 0x000fe200080f0e3f */
[----:B---3--:R-:W-:Y:S11]  /*01d0*/  @P2 BRA `(.L_x_1) ;  /* 0x0000000000182947 */ /* 0x008ff60003800000 */
[----:B------:R-:W1:Y:S01]  /*01e0*/  LDS R2, [UR20+0x8] ;  /* 0x00000814ff027984 */ /* 0x000e620008000800 */
[----:B------:R-:W2:Y:S01]  /*01f0*/  LDC.64 R8, c[0x0][0x210] ;  /* 0x00008400ff087b82 */ /* 0x000ea20000000a00 */
[----:B------:R-:W-:Y:S02]  /*0200*/  IMAD.MOV.U32 R3, RZ, RZ, 0x70 ;  /* 0x00000070ff037424 */ /* 0x000fe400078e00ff */
[----:B--2---:R2:W-:Y:S03]  /*0210*/  STS.64 [UR20], R8 ;  /* 0x00000008ff007988 */ /* 0x0045e60008000a14 */
[----:B-1----:R-:W-:-:S05]  /*0220*/  LOP3.LUT R2, R2, 0x10, R3, 0xd8, !PT ;  /* 0x0000001002027812 */ /* 0x002fca00078ed803 */
[----:B------:R2:W-:Y:S02]  /*0230*/  STS [UR20+0x8], R2 ;  /* 0x00000802ff007988 */ /* 0x0005e40008000814 */
.L_x_1:
[----:B------:R-:W-:Y:S05]  /*0240*/  BSYNC B0 ;  /* 0x0000000000007941 */ /* 0x000fea0003800000 */
.L_x_0:
[----:B------:R-:W-:Y:S04]  /*0250*/  BSSY B0, `(.L_x_2) ;  /* 0x000000a000007945 */ /* 0x000fe80003800000 */
[----:B------:R-:W-:Y:S05]  /*0260*/  @P2 BRA `(.L_x_3) ;  /* 0x0000000000202947 */ /* 0x000fea0003800000 */
[----:B--2---:R-:W1:Y:S01]  /*0270*/  LDS R2, [UR20+0x34] ;  /* 0x00003414ff027984 */ /* 0x004e620008000800 */
[----:B------:R-:W-:Y:S02]  /*0280*/  IMAD.MOV.U32 R3, RZ, RZ, 0x7f000000 ;  /* 0x7f000000ff037424 */ /* 0x000fe400078e00ff */
[----:B------:R-:W-:Y:S01]  /*0290*/  @!P2 IMAD.MOV.U32 R8, RZ, RZ, 0x7f ;  /* 0x0000007fff08a424 */ /* 0x000fe200078e00ff */
[----:B------:R-:W2:Y:S02]  /*02a0*/  @!P2 LDS R9, [UR20+0x38] ;  /* 0x00003814ff09a984 */ /* 0x000ea40008000800 */
[----:B-1----:R-:W-:Y:S02]  /*02b0*/  LOP3.LUT R2, R2, 0xff000000, R3, 0xb8, !PT ;  /* 0xff00000002027812 */ /* 0x002fe400078eb803 */
[----:B--2---:R-:W-:-:S03]  /*02c0*/  @!P2 LOP3.LUT R3, R9, 0xff, R8, 0xb8, !PT ;  /* 0x000000ff0903a812 */ /* 0x004fc600078eb808 */
[----:B------:R1:W-:Y:S04]  /*02d0*/  STS [UR20+0x34], R2 ;  /* 0x00003402ff007988 */ /* 0x0003e80008000814 */
[----:B------:R1:W-:Y:S02]  /*02e0*/  @!P2 STS [UR20+0x38], R3 ;  /* 0x00003803ff00a988 */ /* 0x0003e40008000814 */
.L_x_3:
[----:B------:R-:W-:Y:S05]  /*02f0*/  BSYNC B0 ;  /* 0x0000000000007941 */ /* 0x000fea0003800000 */
.L_x_2:
[----:B------:R-:W-:Y:S04]  /*0300*/  BSSY B0, `(.L_x_4) ;  /* 0x000000a000007945 */ /* 0x000fe80003800000 */
[----:B------:R-:W-:Y:S05]  /*0310*/  @P2 BRA `(.L_x_5) ;  /* 0x0000000000202947 */ /* 0x000fea0003800000 */
[----:B-12---:R-:W1:Y:S01]  /*0320*/  LDS R2, [UR20+0x1c] ;  /* 0x00001c14ff027984 */ /* 0x006e620008000800 */
[----:B------:R-:W2:Y:S03]  /*0330*/  LDC.64 R10, c[0x0][0x238] ;  /* 0x00008e00ff0a7b82 */ /* 0x000ea60000000a00 */
[----:B------:R3:W-:Y:S01]  /*0340*/  STS [UR20+0x24], R6 ;  /* 0x00002406ff007988 */ /* 0x0007e20008000814 */
[--C-:B--2---:R-:W-:Y:S02]  /*0350*/  SHF.R.U32.HI R9, RZ, 0x4, R11.reuse ;  /* 0x00000004ff097819 */ /* 0x104fe4000001160b */
[----:B------:R-:W-:-:S05]  /*0360*/  SHF.R.U64 R3, R10, 0x4, R11 ;  /* 0x000000040a037819 */ /* 0x000fca000000120b */
[----:B------:R3:W-:Y:S01]  /*0370*/  STS [UR20+0xc], R3 ;  /* 0x00000c03ff007988 */ /* 0x0007e20008000814 */
[----:B-1----:R-:W-:-:S05]  /*0380*/  LOP3.LUT R2, R2, 0xf, R9, 0xb8, !PT ;  /* 0x0000000f02027812 */ /* 0x002fca00078eb809 */
[----:B------:R3:W-:Y:S02]  /*0390*/  STS [UR20+0x1c], R2 ;  /* 0x00001c02ff007988 */ /* 0x0007e40008000814 */
.L_x_5:
[----:B------:R-:W-:Y:S05]  /*03a0*/  BSYNC B0 ;  /* 0x0000000000007941 */ /* 0x000fea0003800000 */
.L_x_4:
[----:B------:R-:W-:Y:S04]  /*03b0*/  BSSY B1, `(.L_x_6) ;  /* 0x000001d000017945 */ /* 0x000fe80003800000 */
[----:B------:R-:W-:Y:S04]  /*03c0*/  BSSY B0, `(.L_x_7) ;  /* 0x0000018000007945 */ /* 0x000fe80003800000 */
[----:B------:R-:W-:Y:S05]  /*03d0*/  @P2 BRA `(.L_x_8) ;  /* 0x00000000001c2947 */ /* 0x000fea0003800000 */
[----:B-123--:R-:W1:Y:S02]  /*03e0*/  LDS R2, [UR20+0x34] ;  /* 0x00003414ff027984 */ /* 0x00ee640008000800 */
[----:B-1----:R-:W-:-:S05]  /*03f0*/  LOP3.LUT R2, R2, 0x7, RZ, 0xb8, !PT ;  /* 0x0000000702027812 */ /* 0x002fca00078eb8ff */
[----:B------:R1:W-:Y:S01]  /*0400*/  STS [UR20+0x34], R2 ;  /* 0x00003402ff007988 */ /* 0x0003e20008000814 */
[----:B------:R-:W-:Y:S05]  /*0410*/  @P2 BRA `(.L_x_9) ;  /* 0x00000000001c2947 */ /* 0x000fea0003800000 */
[----:B-1----:R-:W1:Y:S02]  /*0420*/  LDS R2, [UR20+0x34] ;  /* 0x00003414ff027984 */ /* 0x002e640008000800 */
[----:B-1----:R-:W-:-:S05]  /*0430*/  LOP3.LUT R2, R2, 0x38, RZ, 0xb8, !PT ;  /* 0x0000003802027812 */ /* 0x002fca00078eb8ff */
[----:B------:R4:W-:Y:S02]  /*0440*/  STS [UR20+0x34], R2 ;  /* 0x00003402ff007988 */ /* 0x0009e40008000814 */
.L_x_8:
[----:B------:R-:W-:Y:S05]  /*0450*/  @P2 BRA `(.L_x_10) ;  /* 0x00000000001c2947 */ /* 0x000fea0003800000 */
[----:B-1234-:R-:W1:Y:S02]  /*0460*/  LDS R2, [UR20+0x8] ;  /* 0x00000814ff027984 */ /* 0x01ee640008000800 */
[----:B-1----:R-:W-:-:S05]  /*0470*/  LOP3.LUT R2, R2, 0x780, RZ, 0xb8, !PT ;  /* 0x0000078002027812 */ /* 0x002fca00078eb8ff */
[----:B------:R2:W-:Y:S02]  /*0480*/  STS [UR20+0x8], R2 ;  /* 0x00000802ff007988 */ /* 0x0005e40008000814 */
.L_x_9:
[----:B------:R-:W-:Y:S05]  /*0490*/  @P2 BRA `(.L_x_11) ;  /* 0x0000000000282947 */ /* 0x000fea0003800000 */
[----:B-12---:R-:W1:Y:S02]  /*04a0*/  LDS R2, [UR20+0x8] ;  /* 0x00000814ff027984 */ /* 0x006e640008000800 */
[----:B-1----:R-:W-:-:S05]  /*04b0*/  LOP3.LUT R2, R2, 0x1800, RZ, 0xb8, !PT ;  /* 0x0000180002027812 */ /* 0x002fca00078eb8ff */
[----:B------:R5:W-:Y:S02]  /*04c0*/  STS [UR20+0x8], R2 ;  /* 0x00000802ff007988 */ /* 0x000be40008000814 */
.L_x_10:
[----:B------:R-:W-:Y:S05]  /*04d0*/  @P2 BREAK B0 ;  /* 0x0000000000002942 */ /* 0x000fea0003800000 */
[----:B------:R-:W-:Y:S05]  /*04e0*/  @P2 BRA `(.L_x_12) ;  /* 0x0000000000242947 */ /* 0x000fea0003800000 */
[----:B-1-3--:R-:W1:Y:S01]  /*04f0*/  LDS R3, [UR20+0x8] ;  /* 0x00000814ff037984 */ /* 0x00ae620008000800 */
[----:B--2-45:R-:W-:-:S05]  /*0500*/  IMAD.MOV.U32 R2, RZ, RZ, 0x6000 ;  /* 0x00006000ff027424 */ /* 0x034fca00078e00ff */
[----:B-1----:R-:W-:-:S04]  /*0510*/  LOP3.LUT R2, R3, 0x6000, R2, 0xd8, !PT ;  /* 0x0000600003027812 */ /* 0x002fc800078ed802 */
[----:B------:R-:W-:-:S05]  /*0520*/  LOP3.LUT R2, R2, 0x400000, RZ, 0xb8, !PT ;  /* 0x0040000002027812 */ /* 0x000fca00078eb8ff */
[----:B------:R3:W-:Y:S02]  /*0530*/  STS [UR20+0x8], R2 ;  /* 0x00000802ff007988 */ /* 0x0007e40008000814 */
.L_x_11:
[----:B------:R-:W-:Y:S05]  /*0540*/  BSYNC B0 ;  /* 0x0000000000007941 */ /* 0x000fea0003800000 */
.L_x_7:
[----:B-123--:R-:W1:Y:S02]  /*0550*/  @!P2 LDS R2, [UR20+0x8] ;  /* 0x00000814ff02a984 */ /* 0x00ee640008000800 */
[----:B-1----:R-:W-:-:S05]  /*0560*/  @!P2 LOP3.LUT R2, R2, 0x8000, RZ, 0xb8, !PT ;  /* 0x000080000202a812 */ /* 0x002fca00078eb8ff */
[----:B------:R1:W-:Y:S02]  /*0570*/  @!P2 STS [UR20+0x8], R2 ;  /* 0x00000802ff00a988 */ /* 0x0003e40008000814 */
.L_x_12:
[----:B------:R-:W-:Y:S05]  /*0580*/  BSYNC B1 ;  /* 0x0000000000017941 */ /* 0x000fea0003800000 */
.L_x_6:
[----:B------:R-:W-:Y:S05]  /*0590*/  WARPSYNC.ALL ;  /* 0x0000000000007948 */ /* 0x000fea0003800000 */
[----:B------:R-:W-:Y:S05]  /*05a0*/  @P0 BRA `(.L_x_13) ;  /* 0x0000000000280947 */ /* 0x000fea0003800000 */
[----:B-12345:R-:W1:Y:S01]  /*05b0*/  S2R R2, SR_LANEID ;  /* 0x0000000000027919 */ /* 0x03ee620000000000 */
[----:B------:R-:W-:Y:S05]  /*05c0*/  WARPSYNC.ALL ;  /* 0x0000000000007948 */ /* 0x000fea0003800000 */
[----:B-1----:R-:W-:-:S05]  /*05d0*/  IMAD.SHL.U32 R8, R2, 0x4, RZ ;  /* 0x0000000402087824 */ /* 0x002fca00078e00ff */
[----:B------:R-:W1:Y:S01]  /*05e0*/  LDS R9, [R8+UR20] ;  /* 0x0000001408097984 */ /* 0x000e620008000800 */
[----:B------:R-:W-:-:S05]  /*05f0*/  IADD3 R2, P1, R8, UR22, RZ ;  /* 0x0000001608027c10 */ /* 0x000fca000ff3e0ff */
[----:B------:R-:W-:-:S05]  /*0600*/  IMAD.X R3, RZ, RZ, UR23, P1 ;  /* 0x00000017ff037e24 */ /* 0x000fca00088e06ff */
[----:B-1----:R1:W2:Y:S01]  /*0610*/  ATOMG.E.EXCH.STRONG.GPU PT, RZ, [R2], R9 ;  /* 0x0000000902ff73a8 */ /* 0x0022a200041ee100 */
[----:B------:R-:W-:-:S04]  /*0620*/  DEPBAR {5,4,3,2,1,0} ;  /* 0x0000003f0000791a */ /* 0x000fc80000000000 */
[----:B------:R1:W-:Y:S01]  /*0630*/  UTMACCTL.IV [UR22] ;  /* 0x00000000160079b9 */ /* 0x0003e20008000000 */
[----:B------:R-:W-:Y:S01]  /*0640*/  NOP ;  /* 0x0000000000007918 */ /* 0x000fe20000000000 */
.L_x_13:
[----:B------:R-:W-:Y:S05]  /*0650*/  @P0 BRA `(.L_x_14) ;  /* 0x00000000000c0947 */ /* 0x000fea0003800000 */
[----:B------:R0:W-:Y:S01]  /*0660*/  UTMACMDFLUSH ;  /* 0x00000000000079b7 */ /* 0x0001e20000000000 */
[----:B------:R-:W-:Y:S05]  /*0670*/  @P0 BRA `(.L_x_14) ;  /* 0x0000000000040947 */ /* 0x000fea0003800000 */
[----:B------:R-:W-:-:S04]  /*0680*/  DEPBAR.LE SB0, 0x0 ;  /* 0x000080000000791a */ /* 0x000fc80000000000 */
.L_x_14:
[----:B------:R-:W-:Y:S05]  /*0690*/  WARPSYNC.ALL ;  /* 0x0000000000007948 */ /* 0x000fea0003800000 */
[----:B--2---:R-:W-:Y:S06]  /*06a0*/  BAR.SYNC.DEFER_BLOCKING 0x0 ;  /* 0x0000000000007b1d */ /* 0x004fec0000010000 */
[----:B------:R-:W-:Y:S02]  /*06b0*/  BSSY B1, `(.L_x_15) ;  /* 0x000000b000017945 */ /* 0x000fe40003800000 */
[----:B------:R-:W-:Y:S06]  /*06c0*/  BAR.SYNC.DEFER_BLOCKING 0x0 ;  /* 0x0000000000007b1d */ /* 0x000fec0000010000 */
[----:B------:R2:W-:Y:S01]  /*06d0*/  @!P0 STS [R4], RZ ;  /* 0x000000ff04008388 */ /* 0x0005e20000000800 */
[----:B------:R-:W-:Y:S01]  /*06e0*/  NOP ;  /* 0x0000000000007918 */ /* 0x000fe20000000000 */
[----:B------:R-:W-:Y:S05]  /*06f0*/  @P2 BRA `(.L_x_16) ;  /* 0x0000000000182947 */ /* 0x000fea0003800000 */
[----:B-1-345:R-:W1:Y:S01]  /*0700*/  LDS R2, [UR20+0x8] ;  /* 0x00000814ff027984 */ /* 0x03ae620008000800 */
[----:B------:R-:W3:Y:S01]  /*0710*/  LDC.64 R8, c[0x0][0x218] ;  /* 0x00008600ff087b82 */ /* 0x000ee20000000a00 */
[----:B------:R-:W-:Y:S02]  /*0720*/  IMAD.MOV.U32 R3, RZ, RZ, 0x70 ;  /* 0x00000070ff037424 */ /* 0x000fe400078e00ff */
[----:B---3--:R3:W-:Y:S03]  /*0730*/  STS.64 [UR20], R8 ;  /* 0x00000008ff007988 */ /* 0x0087e60008000a14 */
[----:B-1----:R-:W-:-:S05]  /*0740*/  LOP3.LUT R2, R2, 0x10, R3, 0xd8, !PT ;  /* 0x0000001002027812 */ /* 0x002fca00078ed803 */
[----:B------:R3:W-:Y:S02]  /*0750*/  STS [UR20+0x8], R2 ;  /* 0x00000802ff007988 */ /* 0x0007e40008000814 */
.L_x_16:
[----:B-1----:R-:W-:Y:S05]  /*0760*/  BSYNC B1 ;  /* 0x0000000000017941 */ /* 0x002fea0003800000 */
.L_x_15:
[----:B------:R-:W-:Y:S04]  /*0770*/  BSSY B2, `(.L_x_17) ;  /* 0x000000f000027945 */ /* 0x000fe80003800000 */
[----:B------:R-:W-:Y:S04]  /*0780*/  BSSY B1, `(.L_x_18) ;  /* 0x000000c000017945 */ /* 0x000fe80003800000 */
[----:B------:R-:W-:Y:S05]  /*0790*/  @P2 BRA `(.L_x_19) ;  /* 0x0000000000282947 */ /* 0x000fea0003800000 */
[----:B---345:R-:W1:Y:S01]  /*07a0*/  LDS R2, [UR20+0x34] ;  /* 0x00003414ff027984 */ /* 0x038e620008000800 */
[----:B------:R-:W-:Y:S01]  /*07b0*/  IMAD.MOV.U32 R3, RZ, RZ, 0x7f000000 ;  /* 0x7f000000ff037424 */ /* 0x000fe200078e00ff */
[----:B------:R-:W-:Y:S05]  /*07c0*/  @P2 BREAK B1 ;  /* 0x0000000000012942 */ /* 0x000fea0003800000 */
[----:B-1----:R-:W-:-:S05]  /*07d0*/  LOP3.LUT R2, R2, 0xff000000, R3, 0xb8, !PT ;  /* 0xff00000002027812 */ /* 0x002fca00078eb803 */
[----:B------:R1:W-:Y:S01]  /*07e0*/  STS [UR20+0x34], R2 ;  /* 0x00003402ff007988 */ /* 0x0003e20008000814 */
[----:B------:R-:W-:Y:S05]  /*07f0*/  @P2 BRA `(.L_x_20) ;  /* 0x0000000000182947 */ /* 0x000fea0003800000 */
[----:B------:R-:W3:Y:S01]  /*0800*/  LDS R3, [UR20+0x38] ;  /* 0x00003814ff037984 */ /* 0x000ee20008000800 */
[----:B-1----:R-:W-:-:S05]  /*0810*/  IMAD.MOV.U32 R2, RZ, RZ, 0xff ;  /* 0x000000ffff027424 */ /* 0x002fca00078e00ff */
[----:B---3--:R-:W-:-:S05]  /*0820*/  LOP3.LUT R2, R3, 0xff, R2, 0xb8, !PT ;  /* 0x000000ff03027812 */ /* 0x008fca00078eb802 */
[----:B------:R1:W-:Y:S02]  /*0830*/  STS [UR20+0x38], R2 ;  /* 0x00003802ff007988 */ /* 0x0003e40008000814 */
.L_x_19:
[----:B------:R-:W-:Y:S05]  /*0840*/  BSYNC B1 ;  /* 0x0000000000017941 */ /* 0x000fea0003800000 */
.L_x_18:
[----:B------:R1:W-:Y:S02]  /*0850*/  @!P2 STS [UR20+0x20], R5 ;  /* 0x00002005ff00a988 */ /* 0x0003e40008000814 */
.L_x_20:
[----:B------:R-:W-:Y:S05]  /*0860*/  BSYNC B2 ;  /* 0x0000000000027941 */ /* 0x000fea0003800000 */
.L_x_17:
[----:B------:R-:W-:Y:S05]  /*0870*/  WARPSYNC.ALL ;  /* 0x0000000000007948 */ /* 0x000fea0003800000 */
[----:B-1----:R-:W1:Y:S01]  /*0880*/  LDC R5, c[0x0][0x22c] ;  /* 0x00008b00ff057b82 */ /* 0x002e620000000800 */
[----:B------:R-:W-:Y:S01]  /*0890*/  BSSY B2, `(.L_x_21) ;  /* 0x000000b000027945 */ /* 0x000fe20003800000 */
[----:B-1----:R-:W-:-:S03]  /*08a0*/  VIADD R5, R5, 0xffffffff ;  /* 0xffffffff05057836 */ /* 0x002fc60000000000 */
[----:B------:R-:W-:Y:S05]  /*08b0*/  @P2 BRA `(.L_x_22) ;  /* 0x0000000000202947 */ /* 0x000fea0003800000 */
[----:B---345:R-:W1:Y:S01]  /*08c0*/  LDS R2, [UR20+0x1c] ;  /* 0x00001c14ff027984 */ /* 0x038e620008000800 */
[----:B------:R-:W3:Y:S03]  /*08d0*/  LDC.64 R10, c[0x0][0x240] ;  /* 0x00009000ff0a7b82 */ /* 0x000ee60000000a00 */
[----:B------:R4:W-:Y:S01]  /*08e0*/  STS [UR20+0x24], R5 ;  /* 0x00002405ff007988 */ /* 0x0009e20008000814 */
[--C-:B---3--:R-:W-:Y:S02]  /*08f0*/  SHF.R.U32.HI R9, RZ, 0x4, R11.reuse ;  /* 0x00000004ff097819 */ /* 0x108fe4000001160b */
[----:B------:R-:W-:-:S05]  /*0900*/  SHF.R.U64 R3, R10, 0x4, R11 ;  /* 0x000000040a037819 */ /* 0x000fca000000120b */
[----:B------:R4:W-:Y:S01]  /*0910*/  STS [UR20+0xc], R3 ;  /* 0x00000c03ff007988 */ /* 0x0009e20008000814 */
[----:B-1----:R-:W-:-:S05]  /*0920*/  LOP3.LUT R2, R2, 0xf, R9, 0xb8, !PT ;  /* 0x0000000f02027812 */ /* 0x002fca00078eb809 */
[----:B------:R4:W-:Y:S02]  /*0930*/  STS [UR20+0x1c], R2 ;  /* 0x00001c02ff007988 */ /* 0x0009e40008000814 */
.L_x_22:
[----:B------:R-:W-:Y:S05]  /*0940*/  BSYNC B2 ;  /* 0x0000000000027941 */ /* 0x000fea0003800000 */
.L_x_21:
[----:B------:R-:W-:Y:S04]  /*0950*/  BSSY B3, `(.L_x_23) ;  /* 0x000001d000037945 */ /* 0x000fe80003800000 */
[----:B------:R-:W-:Y:S04]  /*0960*/  BSSY B2, `(.L_x_24) ;  /* 0x0000018000027945 */ /* 0x000fe80003800000 */
[----:B------:R-:W-:Y:S05]  /*0970*/  @P2 BRA `(.L_x_25) ;  /* 0x00000000001c2947 */ /* 0x000fea0003800000 */
[----:B---345:R-:W1:Y:S02]  /*0980*/  LDS R2, [UR20+0x34] ;  /* 0x00003414ff027984 */ /* 0x038e640008000800 */
[----:B-1----:R-:W-:-:S05]  /*0990*/  LOP3.LUT R2, R2, 0x7, RZ, 0xb8, !PT ;  /* 0x0000000702027812 */ /* 0x002fca00078eb8ff */
[----:B------:R1:W-:Y:S01]  /*09a0*/  STS [UR20+0x34], R2 ;  /* 0x00003402ff007988 */ /* 0x0003e20008000814 */
[----:B------:R-:W-:Y:S05]  /*09b0*/  @P2 BRA `(.L_x_26) ;  /* 0x00000000001c2947 */ /* 0x000fea0003800000 */
[----:B-1----:R-:W1:Y:S02]  /*09c0*/  LDS R2, [UR20+0x34] ;  /* 0x00003414ff027984 */ /* 0x002e640008000800 */
[----:B-1----:R-:W-:-:S05]  /*09d0*/  LOP3.LUT R2, R2, 0x38, RZ, 0xb8, !PT ;  /* 0x0000003802027812 */ /* 0x002fca00078eb8ff */
[----:B------:R1:W-:Y:S02]  /*09e0*/  STS [UR20+0x34], R2 ;  /* 0x00003402ff007988 */ /* 0x0003e40008000814 */
.L_x_25:
[----:B------:R-:W-:Y:S05]  /*09f0*/  @P2 BRA `(.L_x_27) ;  /* 0x00000000001c2947 */ /* 0x000fea0003800000 */
[----:B-1-345:R-:W1:Y:S02]  /*0a00*/  LDS R2, [UR20+0x8] ;  /* 0x00000814ff027984 */ /* 0x03ae640008000800 */
[----:B-1----:R-:W-:-:S05]  /*0a10*/  LOP3.LUT R2, R2, 0x780, RZ, 0xb8, !PT ;  /* 0x0000078002027812 */ /* 0x002fca00078eb8ff */
[----:B------:R3:W-:Y:S02]  /*0a20*/  STS [UR20+0x8], R2 ;  /* 0x00000802ff007988 */ /* 0x0007e40008000814 */
.L_x_26:
[----:B------:R-:W-:Y:S05]  /*0a30*/  @P2 BRA `(.L_x_28) ;  /* 0x0000000000282947 */ /* 0x000fea0003800000 */
[----:B-1-3--:R-:W1:Y:S02]  /*0a40*/  LDS R2, [UR20+0x8] ;  /* 0x00000814ff027984 */ /* 0x00ae640008000800 */
[----:B-1----:R-:W-:-:S05]  /*0a50*/  LOP3.LUT R2, R2, 0x1800, RZ, 0xb8, !PT ;  /* 0x0000180002027812 */ /* 0x002fca00078eb8ff */
[----:B------:R1:W-:Y:S02]  /*0a60*/  STS [UR20+0x8], R2 ;  /* 0x00000802ff007988 */ /* 0x0003e40008000814 */
.L_x_27:
[----:B------:R-:W-:Y:S05]  /*0a70*/  @P2 BREAK B2 ;  /* 0x0000000000022942 */ /* 0x000fea0003800000 */
[----:B------:R-:W-:Y:S05]  /*0a80*/  @P2 BRA `(.L_x_29) ;  /* 0x0000000000242947 */ /* 0x000fea0003800000 */
[----:B-1-345:R-:W1:Y:S01]  /*0a90*/  LDS R2, [UR20+0x8] ;  /* 0x00000814ff027984 */ /* 0x03ae620008000800 */
[----:B------:R-:W-:-:S05]  /*0aa0*/  IMAD.MOV.U32 R3, RZ, RZ, 0x6000 ;  /* 0x00006000ff037424 */ /* 0x000fca00078e00ff */
[----:B-1----:R-:W-:-:S04]  /*0ab0*/  LOP3.LUT R2, R2, 0x6000, R3, 0xd8, !PT ;  /* 0x0000600002027812 */ /* 0x002fc800078ed803 */
[----:B------:R-:W-:-:S05]  /*0ac0*/  LOP3.LUT R2, R2, 0x400000, RZ, 0xb8, !PT ;  /* 0x0040000002027812 */ /* 0x000fca00078eb8ff */
[----:B------:R4:W-:Y:S02]  /*0ad0*/  STS [UR20+0x8], R2 ;  /* 0x00000802ff007988 */ /* 0x0009e40008000814 */
.L_x_28:
[----:B------:R-:W-:Y:S05]  /*0ae0*/  BSYNC B2 ;  /* 0x0000000000027941 */ /* 0x000fea0003800000 */
.L_x_24:
[----:B-1-34-:R-:W1:Y:S02]  /*0af0*/  @!P2 LDS R2, [UR20+0x8] ;  /* 0x00000814ff02a984 */ /* 0x01ae640008000800 */
[----:B-1----:R-:W-:-:S05]  /*0b00*/  @!P2 LOP3.LUT R2, R2, 0x8000, RZ, 0xb8, !PT ;  /* 0x000080000202a812 */ /* 0x002fca00078eb8ff */
[----:B------:R1:W-:Y:S02]  /*0b10*/  @!P2 STS [UR20+0x8], R2 ;  /* 0x00000802ff00a988 */ /* 0x0003e40008000814 */
.L_x_29:
[----:B------:R-:W-:Y:S05]  /*0b20*/  BSYNC B3 ;  /* 0x0000000000037941 */ /* 0x000fea0003800000 */
.L_x_23:
[----:B------:R-:W-:Y:S05]  /*0b30*/  WARPSYNC.ALL ;  /* 0x0000000000007948 */ /* 0x000fea0003800000 */
[----:B------:R-:W-:-:S04]  /*0b40*/  UIADD3 UR25, UR5, 0x80, URZ ;  /* 0x0000008005197890 */ /* 0x000fc8000fffe03f */
[----:B------:R-:W-:-:S04]  /*0b50*/  UIADD3 UR24, UP0, UR25, UR26, URZ ;  /* 0x0000001a19187290 */ /* 0x000fc8000ff1e03f */
[----:B------:R-:W-:Y:S01]  /*0b60*/  ULEA.HI.X.SX32 UR25, UR25, UR27, 0x1, UP0 ;  /* 0x0000001b19197291 */ /* 0x000fe200080f0e3f */
[----:B------:R-:W-:Y:S11]  /*0b70*/  @P0 BRA `(.L_x_30) ;  /* 0x0000000000280947 */ /* 0x000ff60003800000 */
[----:B-1-345:R-:W1:Y:S01]  /*0b80*/  S2R R2, SR_LANEID ;  /* 0x0000000000027919 */ /* 0x03ae620000000000 */
[----:B------:R-:W-:Y:S05]  /*0b90*/  WARPSYNC.ALL ;  /* 0x0000000000007948 */ /* 0x000fea0003800000 */
[----:B-1----:R-:W-:-:S05]  /*0ba0*/  IMAD.SHL.U32 R8, R2, 0x4, RZ ;  /* 0x0000000402087824 */ /* 0x002fca00078e00ff */
[----:B------:R-:W1:Y:S01]  /*0bb0*/  LDS R9, [R8+UR20] ;  /* 0x0000001408097984 */ /* 0x000e620008000800 */
[----:B------:R-:W-:-:S05]  /*0bc0*/  IADD3 R2, P1, R8, UR24, RZ ;  /* 0x0000001808027c10 */ /* 0x000fca000ff3e0ff */
[----:B------:R-:W-:-:S05]  /*0bd0*/  IMAD.X R3, RZ, RZ, UR25, P1 ;  /* 0x00000019ff037e24 */ /* 0x000fca00088e06ff */
[----:B-1----:R1:W3:Y:S01]  /*0be0*/  ATOMG.E.EXCH.STRONG.GPU PT, RZ, [R2], R9 ;  /* 0x0000000902ff73a8 */ /* 0x0022e200041ee100 */
[----:B------:R-:W-:-:S04]  /*0bf0*/  DEPBAR {5,4,3,2,1,0} ;  /* 0x0000003f0000791a */ /* 0x000fc80000000000 */
[----:B------:R1:W-:Y:S01]  /*0c00*/  UTMACCTL.IV [UR24] ;  /* 0x00000000180079b9 */ /* 0x0003e20008000000 */
[----:B------:R-:W-:Y:S01]  /*0c10*/  NOP ;  /* 0x0000000000007918 */ /* 0x000fe20000000000 */
.L_x_30:
[----:B------:R-:W-:Y:S05]  /*0c20*/  @P0 BRA `(.L_x_31) ;  /* 0x00000000000c0947 */ /* 0x000fea0003800000 */
[----:B------:R0:W-:Y:S01]  /*0c30*/  UTMACMDFLUSH ;  /* 0x00000000000079b7 */ /* 0x0001e20000000000 */
[----:B------:R-:W-:Y:S05]  /*0c40*/  @P0 BRA `(.L_x_31) ;  /* 0x0000000000040947 */ /* 0x000fea0003800000 */
[----:B------:R-:W-:-:S04]  /*0c50*/  DEPBAR.LE SB0, 0x0 ;  /* 0x000080000000791a */ /* 0x000fc80000000000 */
.L_x_31:
[----:B------:R-:W-:Y:S05]  /*0c60*/  WARPSYNC.ALL ;  /* 0x0000000000007948 */ /* 0x000fea0003800000 */
[----:B---3--:R-:W-:Y:S06]  /*0c70*/  BAR.SYNC.DEFER_BLOCKING 0x0 ;  /* 0x0000000000007b1d */ /* 0x008fec0000010000 */
[----:B------:R-:W-:Y:S02]  /*0c80*/  BSSY B3, `(.L_x_32) ;  /* 0x000000b000037945 */ /* 0x000fe40003800000 */
[----:B------:R-:W-:Y:S06]  /*0c90*/  BAR.SYNC.DEFER_BLOCKING 0x0 ;  /* 0x0000000000007b1d */ /* 0x000fec0000010000 */
[----:B------:R3:W-:Y:S01]  /*0ca0*/  @!P0 STS [R4], RZ ;  /* 0x000000ff04008388 */ /* 0x0007e20000000800 */
[----:B------:R-:W-:Y:S01]  /*0cb0*/  NOP ;  /* 0x0000000000007918 */ /* 0x000fe20000000000 */
[----:B------:R-:W-:Y:S05]  /*0cc0*/  @P2 BRA `(.L_x_33) ;  /* 0x0000000000182947 */ /* 0x000fea0003800000 */
[----:B-1--45:R-:W1:Y:S01]  /*0cd0*/  LDS R2, [UR20+0x8] ;  /* 0x00000814ff027984 */ /* 0x032e620008000800 */
[----:B------:R-:W4:Y:S01]  /*0ce0*/  LDC.64 R8, c[0x0][0x220] ;  /* 0x00008800ff087b82 */ /* 0x000f220000000a00 */
[----:B------:R-:W-:Y:S02]  /*0cf0*/  IMAD.MOV.U32 R3, RZ, RZ, 0x70 ;  /* 0x00000070ff037424 */ /* 0x000fe400078e00ff */
[----:B----4-:R4:W-:Y:S03]  /*0d00*/  STS.64 [UR20], R8 ;  /* 0x00000008ff007988 */ /* 0x0109e60008000a14 */
[----:B-1----:R-:W-:-:S05]  /*0d10*/  LOP3.LUT R2, R2, 0x10, R3, 0xd8, !PT ;  /* 0x0000001002027812 */ /* 0x002fca00078ed803 */
[----:B------:R4:W-:Y:S02]  /*0d20*/  STS [UR20+0x8], R2 ;  /* 0x00000802ff007988 */ /* 0x0009e40008000814 */
.L_x_33:
[----:B-1----:R-:W-:Y:S05]  /*0d30*/  BSYNC B3 ;  /* 0x0000000000037941 */ /* 0x002fea0003800000 */
.L_x_32:
[----:B------:R-:W-:Y:S04]  /*0d40*/  BSSY B3, `(.L_x_34) ;  /* 0x0000033000037945 */ /* 0x000fe80003800000 */
[----:B------:R-:W-:Y:S04]  /*0d50*/  BSSY B4, `(.L_x_35) ;  /* 0x000002e000047945 */ /* 0x000fe80003800000 */
[----:B------:R-:W-:Y:S05]  /*0d60*/  @P2 BRA `(.L_x_36) ;  /* 0x0000000000242947 */ /* 0x000fea0003800000 */
[----:B----45:R-:W1:Y:S01]  /*0d70*/  LDS R2, [UR20+0x34] ;  /* 0x00003414ff027984 */ /* 0x030e620008000800 */
[----:B------:R-:W-:-:S05]  /*0d80*/  IMAD.MOV.U32 R3, RZ, RZ, 0x7f000000 ;  /* 0x7f000000ff037424 */ /* 0x000fca00078e00ff */
[----:B-1----:R-:W-:-:S05]  /*0d90*/  LOP3.LUT R2, R2, 0xff000000, R3, 0xb8, !PT ;  /* 0xff00000002027812 */ /* 0x002fca00078eb803 */
[----:B------:R1:W-:Y:S01]  /*0da0*/  STS [UR20+0x34], R2 ;  /* 0x00003402ff007988 */ /* 0x0003e20008000814 */
[----:B------:R-:W-:Y:S05]  /*0db0*/  @P2 BRA `(.L_x_37) ;  /* 0x0000000000182947 */ /* 0x000fea0003800000 */
[----:B-1----:R-:W1:Y:S01]  /*0dc0*/  LDS R2, [UR20+0x38] ;  /* 0x00003814ff027984 */ /* 0x002e620008000800 */
[----:B------:R-:W-:-:S05]  /*0dd0*/  IMAD.MOV.U32 R3, RZ, RZ, 0x7f ;  /* 0x0000007fff037424 */ /* 0x000fca00078e00ff */
[----:B-1----:R-:W-:-:S05]  /*0de0*/  LOP3.LUT R2, R2, 0xff, R3, 0xb8, !PT ;  /* 0x000000ff02027812 */ /* 0x002fca00078eb803 */
[----:B------:R1:W-:Y:S02]  /*0df0*/  STS [UR20+0x38], R2 ;  /* 0x00003802ff007988 */ /* 0x0003e40008000814 */
.L_x_36:
[----:B------:R-:W-:Y:S05]  /*0e00*/  @P2 BRA `(.L_x_38) ;  /* 0x00000000000c2947 */ /* 0x000fea0003800000 */
[----:B------:R1:W-:Y:S02]  /*0e10*/  STS [UR20+0x20], R5 ;  /* 0x00002005ff007988 */ /* 0x0003e40008000814 */
.L_x_37:
[----:B------:R-:W-:Y:S05]  /*0e20*/  @P2 BRA `(.L_x_39) ;  /* 0x0000000000242947 */ /* 0x000fea0003800000 */
[----:B------:R1:W-:Y:S02]  /*0e30*/  STS [UR20+0x24], R6 ;  /* 0x00002406ff007988 */ /* 0x0003e40008000814 */
.L_x_38:
[----:B------:R-:W-:Y:S05]  /*0e40*/  @P2 BRA `(.L_x_40) ;  /* 0x00000000002c2947 */ /* 0x000fea0003800000 */
[----:B-1--45:R-:W1:Y:S01]  /*0e50*/  LDS R2, [UR20+0x1c] ;  /* 0x00001c14ff027984 */ /* 0x032e620008000800 */
[----:B------:R-:W4:Y:S02]  /*0e60*/  LDC.64 R8, c[0x0][0x248] ;  /* 0x00009200ff087b82 */ /* 0x000f240000000a00 */
[--C-:B----4-:R-:W-:Y:S02]  /*0e70*/  SHF.R.U32.HI R5, RZ, 0x4, R9.reuse ;  /* 0x00000004ff057819 */ /* 0x110fe40000011609 */
[----:B------:R-:W-:-:S05]  /*0e80*/  SHF.R.U64 R3, R8, 0x4, R9 ;  /* 0x0000000408037819 */ /* 0x000fca0000001209 */
[----:B------:R4:W-:Y:S01]  /*0e90*/  STS [UR20+0xc], R3 ;  /* 0x00000c03ff007988 */ /* 0x0009e20008000814 */
[----:B-1----:R-:W-:-:S05]  /*0ea0*/  LOP3.LUT R2, R2, 0xf, R5, 0xb8, !PT ;  /* 0x0000000f02027812 */ /* 0x002fca00078eb805 */
[----:B------:R4:W-:Y:S02]  /*0eb0*/  STS [UR20+0x1c], R2 ;  /* 0x00001c02ff007988 */ /* 0x0009e40008000814 */
.L_x_39:
[----:B------:R-:W-:Y:S05]  /*0ec0*/  @P2 BRA `(.L_x_41) ;  /* 0x00000000001c2947 */ /* 0x000fea0003800000 */
[----:B-1--45:R-:W1:Y:S02]  /*0ed0*/  LDS R2, [UR20+0x34] ;  /* 0x00003414ff027984 */ /* 0x032e640008000800 */
[----:B-1----:R-:W-:-:S05]  /*0ee0*/  LOP3.LUT R2, R2, 0x7, RZ, 0xb8, !PT ;  /* 0x0000000702027812 */ /* 0x002fca00078eb8ff */
[----:B------:R1:W-:Y:S02]  /*0ef0*/  STS [UR20+0x34], R2 ;  /* 0x00003402ff007988 */ /* 0x0003e40008000814 */
.L_x_40:
[----:B------:R-:W-:Y:S05]  /*0f00*/  @P2 BRA `(.L_x_42) ;  /* 0x00000000001c2947 */ /* 0x000fea0003800000 */
[----:B-1--45:R-:W1:Y:S02]  /*0f10*/  LDS R2, [UR20+0x34] ;  /* 0x00003414ff027984 */ /* 0x032e640008000800 */
[----:B-1----:R-:W-:-:S05]  /*0f20*/  LOP3.LUT R2, R2, 0x38, RZ, 0xb8, !PT ;  /* 0x0000003802027812 */ /* 0x002fca00078eb8ff */
[----:B------:R1:W-:Y:S02]  /*0f30*/  STS [UR20+0x34], R2 ;  /* 0x00003402ff007988 */ /* 0x0003e40008000814 */
.L_x_41:
[----:B------:R-:W-:Y:S05]  /*0f40*/  @P2 BRA `(.L_x_43) ;  /* 0x00000000001c2947 */ /* 0x000fea0003800000 */
[----:B-1--45:R-:W1:Y:S02]  /*0f50*/  LDS R2, [UR20+0x8] ;  /* 0x00000814ff027984 */ /* 0x032e640008000800 */
[----:B-1----:R-:W-:-:S05]  /*0f60*/  LOP3.LUT R2, R2, 0x780, RZ, 0xb8, !PT ;  /* 0x0000078002027812 */ /* 0x002fca00078eb8ff */
[----:B------:R1:W-:Y:S02]  /*0f70*/  STS [UR20+0x8], R2 ;  /* 0x00000802ff007988 */ /* 0x0003e40008000814 */
.L_x_42:
[----:B------:R-:W-:Y:S05]  /*0f80*/  @P2 BRA `(.L_x_44) ;  /* 0x0000000000282947 */ /* 0x000fea0003800000 */
[----:B-1--45:R-:W1:Y:S02]  /*0f90*/  LDS R2, [UR20+0x8] ;  /* 0x00000814ff027984 */ /* 0x032e640008000800 */
[----:B-1----:R-:W-:-:S05]  /*0fa0*/  LOP3.LUT R2, R2, 0x1800, RZ, 0xb8, !PT ;  /* 0x0000180002027812 */ /* 0x002fca00078eb8ff */
[----:B------:R1:W-:Y:S02]  /*0fb0*/  STS [UR20+0x8], R2 ;  /* 0x00000802ff007988 */ /* 0x0003e40008000814 */
.L_x_43:
[----:B------:R-:W-:Y:S05]  /*0fc0*/  @P2 BREAK B4 ;  /* 0x0000000000042942 */ /* 0x000fea0003800000 */
[----:B------:R-:W-:Y:S05]  /*0fd0*/  @P2 BRA `(.L_x_45) ;  /* 0x0000000000242947 */ /* 0x000fea0003800000 */
[----:B-1--45:R-:W1:Y:S01]  /*0fe0*/  LDS R2, [UR20+0x8] ;  /* 0x00000814ff027984 */ /* 0x032e620008000800 */
[----:B------:R-:W-:-:S05]  /*0ff0*/  IMAD.MOV.U32 R3, RZ, RZ, 0x6000 ;  /* 0x00006000ff037424 */ /* 0x000fca00078e00ff */
[----:B-1----:R-:W-:-:S04]  /*1000*/  LOP3.LUT R2, R2, 0x6000, R3, 0xd8, !PT ;  /* 0x0000600002027812 */ /* 0x002fc800078ed803 */
[----:B------:R-:W-:-:S05]  /*1010*/  LOP3.LUT R2, R2, 0x400000, RZ, 0xb8, !PT ;  /* 0x0040000002027812 */ /* 0x000fca00078eb8ff */
[----:B------:R1:W-:Y:S02]  /*1020*/  STS [UR20+0x8], R2 ;  /* 0x00000802ff007988 */ /* 0x0003e40008000814 */
.L_x_44:
[----:B------:R-:W-:Y:S05]  /*1030*/  BSYNC B4 ;  /* 0x0000000000047941 */ /* 0x000fea0003800000 */
.L_x_35:
[----:B-1--45:R-:W1:Y:S02]  /*1040*/  @!P2 LDS R2, [UR20+0x8] ;  /* 0x00000814ff02a984 */ /* 0x032e640008000800 */
[----:B-1----:R-:W-:-:S05]  /*1050*/  @!P2 LOP3.LUT R2, R2, 0x8000, RZ, 0xb8, !PT ;  /* 0x000080000202a812 */ /* 0x002fca00078eb8ff */
[----:B------:R1:W-:Y:S02]  /*1060*/  @!P2 STS [UR20+0x8], R2 ;  /* 0x00000802ff00a988 */ /* 0x0003e40008000814 */
.L_x_45:
[----:B------:R-:W-:Y:S05]  /*1070*/  BSYNC B3 ;  /* 0x0000000000037941 */ /* 0x000fea0003800000 */
.L_x_34:
[----:B------:R-:W-:Y:S05]  /*1080*/  WARPSYNC.ALL ;  /* 0x0000000000007948 */ /* 0x000fea0003800000 */
[----:B------:R-:W-:Y:S01]  /*1090*/  UIADD3 UR5, UR5, 0x100, URZ ;  /* 0x0000010005057890 */ /* 0x000fe2000fffe03f */
[----:B------:R-:W-:Y:S01]  /*10a0*/  ISETP.GE.AND P1, PT, R12, 0x1, PT ;  /* 0x000000010c00780c */ /* 0x000fe20003f26270 */
[----:B------:R-:W-:Y:S01]  /*10b0*/  IMAD.MOV.U32 R24, RZ, RZ, RZ ;  /* 0x000000ffff187224 */ /* 0x000fe200078e00ff */
[----:B------:R-:W-:Y:S01]  /*10c0*/  SHF.R.U32.HI R6, RZ, 0x5, R0 ;  /* 0x00000005ff067819 */ /* 0x000fe20000011600 */
[----:B------:R-:W-:-:S04]  /*10d0*/  UIADD3 UR26, UP0, UR5, UR26, URZ ;  /* 0x0000001a051a7290 */ /* 0x000fc8000ff1e03f */
[----:B------:R-:W-:Y:S01]  /*10e0*/  ULEA.HI.X.SX32 UR27, UR5, UR27, 0x1, UP0 ;  /* 0x0000001b051b7291 */ /* 0x000fe200080f0e3f */
[----:B------:R-:W-:Y:S11]  /*10f0*/  @P0 BRA `(.L_x_46) ;  /* 0x0000000000280947 */ /* 0x000ff60003800000 */
[----:B-1--45:R-:W2:Y:S01]  /*1100*/  S2R R2, SR_LANEID ;  /* 0x0000000000027919 */ /* 0x032ea20000000000 */
[----:B------:R-:W-:Y:S05]  /*1110*/  WARPSYNC.ALL ;  /* 0x0000000000007948 */ /* 0x000fea0003800000 */
[----:B--23--:R-:W-:-:S05]  /*1120*/  IMAD.SHL.U32 R4, R2, 0x4, RZ ;  /* 0x0000000402047824 */ /* 0x00cfca00078e00ff */
[----:B------:R-:W1:Y:S01]  /*1130*/  LDS R5, [R4+UR20] ;  /* 0x0000001404057984 */ /* 0x000e620008000800 */
[----:B------:R-:W-:-:S05]  /*1140*/  IADD3 R2, P3, R4, UR26, RZ ;  /* 0x0000001a04027c10 */ /* 0x000fca000ff7e0ff */
[----:B------:R-:W-:-:S05]  /*1150*/  IMAD.X R3, RZ, RZ, UR27, P3 ;  /* 0x0000001bff037e24 */ /* 0x000fca00098e06ff */
[----:B-1----:R1:W2:Y:S01]  /*1160*/  ATOMG.E.EXCH.STRONG.GPU PT, RZ, [R2], R5 ;  /* 0x0000000502ff73a8 */ /* 0x0022a200041ee100 */
[----:B------:R-:W-:-:S04]  /*1170*/  DEPBAR {5,4,3,2,1,0} ;  /* 0x0000003f0000791a */ /* 0x000fc80000000000 */
[----:B------:R1:W-:Y:S01]  /*1180*/  UTMACCTL.IV [UR26] ;  /* 0x000000001a0079b9 */ /* 0x0003e20008000000 */
[----:B------:R-:W-:Y:S01]  /*1190*/  NOP ;  /* 0x0000000000007918 */ /* 0x000fe20000000000 */
.L_x_46:
[----:B------:R-:W-:Y:S05]  /*11a0*/  @P0 BRA `(.L_x_47) ;  /* 0x00000000000c0947 */ /* 0x000fea0003800000 */
[----:B------:R0:W-:Y:S01]  /*11b0*/  UTMACMDFLUSH ;  /* 0x00000000000079b7 */ /* 0x0001e20000000000 */
[----:B------:R-:W-:Y:S05]  /*11c0*/  @P0 BRA `(.L_x_47) ;  /* 0x0000000000040947 */ /* 0x000fea0003800000 */
[----:B------:R-:W-:-:S04]  /*11d0*/  DEPBAR.LE SB0, 0x0 ;  /* 0x000080000000791a */ /* 0x000fc80000000000 */
.L_x_47:
[----:B------:R-:W-:Y:S05]  /*11e0*/  WARPSYNC.ALL ;  /* 0x0000000000007948 */ /* 0x000fea0003800000 */
[----:B--2---:R-:W-:Y:S01]  /*11f0*/  BAR.SYNC.DEFER_BLOCKING 0x0 ;  /* 0x0000000000007b1d */ /* 0x004fe20000010000 */
[----:B------:R-:W-:Y:S01]  /*1200*/  R2UR UR21, R6 ;  /* 0x00000000061572ca */ /* 0x000fe200000e0000 */
[----:B------:R-:W-:Y:S01]  /*1210*/  USHF.L.U32 UR15, UR32, 0x8, URZ ;  /* 0x00000008200f7899 */ /* 0x000fe2000800063f */
[----:B------:R-:W-:Y:S01]  /*1220*/  IMAD.MOV.U32 R25, RZ, RZ, RZ ;  /* 0x000000ffff197224 */ /* 0x000fe200078e00ff */
[----:B------:R-:W-:Y:S02]  /*1230*/  CS2R R26, SRZ ;  /* 0x00000000001a7805 */ /* 0x000fe4000001ff00 */
[----:B------:R-:W-:Y:S01]  /*1240*/  CS2R R28, SRZ ;  /* 0x00000000001c7805 */ /* 0x000fe2000001ff00 */
[----:B------:R-:W-:Y:S01]  /*1250*/  VOTEU.ALL UP0, P2 ;  /* 0x00000000003f7886 */ /* 0x000fe20001000000 */
[----:B------:R-:W-:Y:S01]  /*1260*/  UMOV UR6, 0x1 ;  /* 0x0000000100067882 */ /* 0x000fe20000000000 */
[----:B------:R-:W-:Y:S01]  /*1270*/  VOTEU.ALL UP1, P2 ;  /* 0x00000000003f7886 */ /* 0x000fe20001020000 */
[----:B------:R-:W-:Y:S01]  /*1280*/  VOTEU.ALL UP2, P2 ;  /* 0x00000000003f7886 */ /* 0x000fe20001040000 */
[----:B------:R-:W-:Y:S01]  /*1290*/  VOTEU.ALL UP3, P2 ;  /* 0x00000000003f7886 */ /* 0x000fe20001060000 */
[----:B------:R-:W-:-:S04]  /*12a0*/  @!UP0 UIADD3 UR8, -UR6, 0x100000, URZ ;  /* 0x0010000006088890 */ /* 0x000fc8000fffe13f */
[----:B------:R-:W-:Y:S02]  /*12b0*/  @!UP0 USHF.L.U32 UR9, UR8, 0xb, URZ ;  /* 0x0000000b08098899 */ /* 0x000fe4000800063f */
[----:B------:R-:W-:Y:S01]  /*12c0*/  @!UP0 USHF.L.U32 UR8, UR8, 0x1, URZ ;  /* 0x0000000108088899 */ /* 0x000fe2000800063f */
[----:B------:R-:W-:Y:S01]  /*12d0*/  CS2R R30, SRZ ;  /* 0x00000000001e7805 */ /* 0x000fe2000001ff00 */
        /* <DEDUP_REMOVED lines=12> */
[----:B------:R-:W-:Y:S01]  /*13a0*/  VOTEU.ALL UP0, P2 ;  /* 0x00000000003f7886 */ /* 0x000fe20001000000 */
[----:B------:R-:W-:Y:S02]  /*13b0*/  CS2R R38, SRZ ;  /* 0x0000000000267805 */ /* 0x000fe4000001ff00 */
[----:B------:R-:W-:Y:S02]  /*13c0*/  CS2R R40, SRZ ;  /* 0x0000000000287805 */ /* 0x000fe4000001ff00 */
[----:B------:R-:W-:Y:S02]  /*13d0*/  CS2R R42, SRZ ;  /* 0x00000000002a7805 */ /* 0x000fe4000001ff00 */
[----:B------:R-:W-:Y:S01]  /*13e0*/  CS2R R44, SRZ ;  /* 0x00000000002c7805 */ /* 0x000fe2000001ff00 */
[----:B------:R-:W2:Y:S02]  /*13f0*/  FENCE.VIEW.ASYNC.S ;  /* 0x00000000000073c6 */ /* 0x000ea40000000000 */
[----:B--2---:R-:W2:Y:S02]  /*1400*/  @!UP0 SYNCS.EXCH.64 URZ, [UR20+0x30000], UR8 ;  /* 0x03000008143f85b2 */ /* 0x004ea40008000100 */
[----:B--2---:R-:W-:Y:S01]  /*1410*/  BAR.SYNC.DEFER_BLOCKING 0x0 ;  /* 0x0000000000007b1d */ /* 0x004fe20000010000 */
[----:B------:R-:W-:-:S02]  /*1420*/  CS2R R46, SRZ ;  /* 0x00000000002e7805 */ /* 0x000fc4000001ff00 */
[----:B------:R-:W-:Y:S02]  /*1430*/  CS2R R48, SRZ ;  /* 0x0000000000307805 */ /* 0x000fe4000001ff00 */
[----:B------:R-:W-:Y:S02]  /*1440*/  CS2R R50, SRZ ;  /* 0x0000000000327805 */ /* 0x000fe4000001ff00 */
[----:B------:R-:W-:Y:S02]  /*1450*/  CS2R R52, SRZ ;  /* 0x0000000000347805 */ /* 0x000fe4000001ff00 */
[----:B------:R-:W-:Y:S02]  /*1460*/  CS2R R54, SRZ ;  /* 0x0000000000367805 */ /* 0x000fe4000001ff00 */
[----:B------:R-:W-:Y:S02]  /*1470*/  CS2R R56, SRZ ;  /* 0x0000000000387805 */ /* 0x000fe4000001ff00 */
        /* <DEDUP_REMOVED lines=16> */
[----:B------:R-:W-:Y:S01]  /*1580*/  CS2R R90, SRZ ;  /* 0x00000000005a7805 */ /* 0x000fe2000001ff00 */
[----:B------:R2:W4:Y:S02]  /*1590*/  @!UP1 SYNCS.EXCH.64 URZ, [UR20+0x30008], UR10 ;  /* 0x0300080a143f95b2 */ /* 0x0005240008000100 */
[----:B----4-:R-:W-:Y:S01]  /*15a0*/  BAR.SYNC.DEFER_BLOCKING 0x0 ;  /* 0x0000000000007b1d */ /* 0x010fe20000010000 */
        /* <DEDUP_REMOVED lines=9> */
[----:B------:R-:W-:Y:S01]  /*1640*/  CS2R R110, SRZ ;  /* 0x00000000006e7805 */ /* 0x000fe2000001ff00 */
[----:B--2---:R-:W-:Y:S01]  /*1650*/  USHF.L.U32 UR11, UR33, 0x7, URZ ;  /* 0x00000007210b7899 */ /* 0x004fe2000800063f */
        /* <DEDUP_REMOVED lines=12> */
[----:B------:R2:W4:Y:S02]  /*1720*/  @!UP2 SYNCS.EXCH.64 URZ, [UR20+0x30010], UR12 ;  /* 0x0300100c143fa5b2 */ /* 0x0005240008000100 */
[----:B----4-:R-:W-:Y:S01]  /*1730*/  BAR.SYNC.DEFER_BLOCKING 0x0 ;  /* 0x0000000000007b1d */ /* 0x010fe20000010000 */
[----:B------:R-:W-:Y:S02]  /*1740*/  CS2R R136, SRZ ;  /* 0x0000000000887805 */ /* 0x000fe4000001ff00 */
[----:B------:R-:W-:-:S02]  /*1750*/  CS2R R138, SRZ ;  /* 0x00000000008a7805 */ /* 0x000fc4000001ff00 */
[----:B------:R-:W-:Y:S02]  /*1760*/  CS2R R140, SRZ ;  /* 0x00000000008c7805 */ /* 0x000fe4000001ff00 */
[----:B------:R-:W-:Y:S02]  /*1770*/  CS2R R142, SRZ ;  /* 0x00000000008e7805 */ /* 0x000fe4000001ff00 */
[----:B------:R-:W-:Y:S02]  /*1780*/  CS2R R144, SRZ ;  /* 0x0000000000907805 */ /* 0x000fe4000001ff00 */
[----:B------:R-:W-:Y:S02]  /*1790*/  CS2R R146, SRZ ;  /* 0x0000000000927805 */ /* 0x000fe4000001ff00 */
[----:B------:R-:W-:Y:S02]  /*17a0*/  CS2R R148, SRZ ;  /* 0x0000000000947805 */ /* 0x000fe4000001ff00 */
[----:B------:R-:W-:Y:S01]  /*17b0*/  CS2R R150, SRZ ;  /* 0x0000000000967805 */ /* 0x000fe2000001ff00 */
[----:B------:R2:W4:Y:S01]  /*17c0*/  @!UP3 SYNCS.EXCH.64 URZ, [UR20+0x30018], UR6 ;  /* 0x03001806143fb5b2 */ /* 0x0005220008000100 */
[----:B------:R-:W-:Y:S05]  /*17d0*/  @!P1 BRA `(.L_x_48) ;  /* 0x0000000800189947 */ /* 0x000fea0003800000 */
        /* <DEDUP_REMOVED lines=64> */
[----:B------:R-:W-:Y:S01]  /*1be0*/  UMOV UR5, URZ ;  /* 0x0000003f00057c82 */ /* 0x000fe20008000000 */
[----:B------:R-:W-:-:S05]  /*1bf0*/  UMOV UR10, URZ ;  /* 0x0000003f000a7c82 */ /* 0x000fca0008000000 */
.L_x_50:
[----:B----4-:R-:W-:Y:S01]  /*1c00*/  BAR.SYNC.DEFER_BLOCKING 0x0 ;  /* 0x0000000000007b1d */ /* 0x010fe20000010000 */
[----:B------:R-:W-:Y:S01]  /*1c10*/  ULEA UR30, UR5, UR20, 0x3 ;  /* 0x00000014051e7291 */ /* 0x000fe2000f8e183f */
[----:B-1----:R-:W-:Y:S01]  /*1c20*/  @!P2 IMAD.MOV.U32 R3, RZ, RZ, 0xc000 ;  /* 0x0000c000ff03a424 */ /* 0x002fe200078e00ff */
[----:B------:R-:W-:Y:S01]  /*1c30*/  ELECT P0, URZ, PT ;  /* 0x00000000003f782f */ /* 0x000fe20003800000 */
[----:B-----5:R-:W-:Y:S01]  /*1c40*/  IMAD.U32 R2, RZ, RZ, UR4 ;  /* 0x00000004ff027e24 */ /* 0x020fe2000f8e00ff */
[----:B------:R-:W-:Y:S02]  /*1c50*/  ULEA UR8, UR5, UR20, 0xe ;  /* 0x0000001405087291 */ /* 0x000fe4000f8e703f */
[C---:B------:R-:W-:Y:S02]  /*1c60*/  ISETP.LT.U32.AND P0, PT, R7.reuse, 0x20, P0 ;  /* 0x000000200700780c */ /* 0x040fe40000701070 */
[----:B------:R-:W-:Y:S02]  /*1c70*/  ELECT P1, URZ, PT ;  /* 0x00000000003f782f */ /* 0x000fe40003820000 */
[----:B------:R-:W-:Y:S01]  /*1c80*/  SHF.L.U32 R2, R2, 0x1f, RZ ;  /* 0x0000001f02027819 */ /* 0x000fe200000006ff */
[----:B------:R-:W-:Y:S01]  /*1c90*/  UIADD3 UR8, UR8, 0x20000, URZ ;  /* 0x0002000008087890 */ /* 0x000fe2000fffe03f */
[----:B------:R-:W-:Y:S01]  /*1ca0*/  ISETP.LT.U32.AND P1, PT, R7, 0x20, P1 ;  /* 0x000000200700780c */ /* 0x000fe20000f21070 */
[----:B--2---:R-:W-:Y:S01]  /*1cb0*/  ULEA UR12, UR5, UR20, 0xf ;  /* 0x00000014050c7291 */ /* 0x004fe2000f8e783f */
[----:B------:R-:W-:Y:S01]  /*1cc0*/  UMOV UR14, UR10 ;  /* 0x0000000a000e7c82 */ /* 0x000fe20008000000 */
[----:B------:R-:W-:-:S02]  /*1cd0*/  USHF.L.U32 UR16, UR21, 0x7, URZ ;  /* 0x0000000715107899 */ /* 0x000fc4000800063f */
[----:B------:R-:W-:Y:S02]  /*1ce0*/  USHF.R.U32.HI UR18, URZ, 0x4, UR12 ;  /* 0x000000043f127899 */ /* 0x000fe4000801160c */
[----:B------:R-:W-:Y:S01]  /*1cf0*/  VOTEU.ANY UP0, P0 ;  /* 0x00000000003f7886 */ /* 0x000fe20000000100 */
[----:B------:R-:W-:Y:S01]  /*1d00*/  VOTEU.ANY UP2, P0 ;  /* 0x00000000003f7886 */ /* 0x000fe20000040100 */
[----:B------:R-:W-:Y:S01]  /*1d10*/  ULOP3.LUT UR16, UR16, 0x200, URZ, 0xc0, !UPT ;  /* 0x0000020010107892 */ /* 0x000fe2000f8ec03f */
[----:B------:R1:W-:Y:S01]  /*1d20*/  @!P2 SYNCS.ARRIVE.TRANS64 RZ, [UR30+0x30000], R3 ;  /* 0x03000003ffffa9a7 */ /* 0x0003e2000800001e */
[----:B------:R-:W-:Y:S01]  /*1d30*/  BAR.SYNC.DEFER_BLOCKING 0x0 ;  /* 0x0000000000007b1d */ /* 0x000fe20000010000 */
[----:B------:R-:W-:Y:S02]  /*1d40*/  @UP0 UIADD3 UR9, UR30, 0x30000, URZ ;  /* 0x000300001e090890 */ /* 0x000fe4000fffe03f */
[----:B------:R-:W-:Y:S02]  /*1d50*/  ULEA.HI UR16, UR8, UR16, URZ, 0x1c ;  /* 0x0000001008107291 */ /* 0x000fe4000f8fe03f */
[----:B------:R-:W-:Y:S01]  /*1d60*/  USGXT.U32 UR18, UR18, 0xe ;  /* 0x0000000e1212789a */ /* 0x000fe20008000000 */
[----:B------:R-:W-:Y:S01]  /*1d70*/  @UP0 UMOV UR6, UR22 ;  /* 0x0000001600060c82 */ /* 0x000fe20008000000 */
[----:B------:R-:W-:Y:S01]  /*1d80*/  @UP0 UMOV UR7, UR23 ;  /* 0x0000001700070c82 */ /* 0x000fe20008000000 */
[----:B------:R-:W-:Y:S01]  /*1d90*/  VOTEU.ANY UP1, P1 ;  /* 0x00000000003f7886 */ /* 0x000fe20000820100 */
[----:B------:R-:W-:Y:S01]  /*1da0*/  VOTEU.ANY UP3, P1 ;  /* 0x00000000003f7886 */ /* 0x000fe20000860100 */
[----:B------:R-:W-:Y:S01]  /*1db0*/  ULOP3.LUT UR16, UR16, 0x3fff, URZ, 0xc0, !UPT ;  /* 0x00003fff10107892 */ /* 0x000fe2000f8ec03f */
[----:B------:R-:W-:-:S02]  /*1dc0*/  UMOV UR19, 0x40000040 ;  /* 0x4000004000137882 */ /* 0x000fc40000000000 */
[----:B------:R-:W-:Y:S01]  /*1dd0*/  @UP1 UIADD3 UR13, UR30, 0x30000, URZ ;  /* 0x000300001e0d1890 */ /* 0x000fe2000fffe03f */
[----:B------:R-:W-:Y:S01]  /*1de0*/  @UP1 UMOV UR28, UR24 ;  /* 0x00000018001c1c82 */ /* 0x000fe20008000000 */
[----:B------:R-:W-:Y:S01]  /*1df0*/  @UP1 UMOV UR29, UR25 ;  /* 0x00000019001d1c82 */ /* 0x000fe20008000000 */
[----:B------:R-:W-:Y:S01]  /*1e00*/  UMOV UR17, 0x40000040 ;  /* 0x4000004000117882 */ /* 0x000fe20000000000 */
[----:B------:R1:W-:Y:S01]  /*1e10*/  @UP2 UTMALDG.2D [UR8], [UR6] ;  /* 0x00000008060025b4 */ /* 0x0003e20008008000 */
[----:B------:R2:W-:Y:S06]  /*1e20*/  MEMBAR.ALL.CTA ;  /* 0x0000000000007992 */ /* 0x0005ec0000008000 */
[----:B--2---:R-:W2:Y:S02]  /*1e30*/  FENCE.VIEW.ASYNC.S ;  /* 0x00000000000073c6 */ /* 0x004ea40000000000 */
[----:B--2---:R-:W-:Y:S06]  /*1e40*/  BAR.SYNC.DEFER_BLOCKING 0x0 ;  /* 0x0000000000007b1d */ /* 0x004fec0000010000 */
[----:B------:R1:W-:Y:S02]  /*1e50*/  @UP3 UTMALDG.2D [UR12], [UR28] ;  /* 0x0000000c1c0035b4 */ /* 0x0003e40008008000 */
[----:B------:R-:W-:Y:S06]  /*1e60*/  BAR.SYNC.DEFER_BLOCKING 0x0 ;  /* 0x0000000000007b1d */ /* 0x000fec0000010000 */
[----:B------:R-:W2:Y:S02]  /*1e70*/  SYNCS.PHASECHK.TRANS64.TRYWAIT P0, [UR30+0x30000], R2 ;  /* 0x03000002ff0075a7 */ /* 0x000ea4000800015e */
[----:B-12---:R-:W-:Y:S05]  /*1e80*/  @!P0 BRA `(.L_x_49) ;  /* 0x0000000c00148947 */ /* 0x006fea0003800000 */
.L_x_51:
[----:B------:R-:W-:Y:S02]  /*1e90*/  WARPGROUP.DEPBAR.LE gsb0, 0x0 ;  /* 0x00008000000079c5 */ /* 0x000fe40000010000 */
[----:B------:R-:W-:Y:S01]  /*1ea0*/  WARPGROUP.ARRIVE ;  /* 0x00000000000079c5 */ /* 0x000fe20000000000 */
[----:B------:R-:W-:Y:S01]  /*1eb0*/  UMOV UR6, URZ ;  /* 0x0000003f00067c82 */ /* 0x000fe20008000000 */
[----:B------:R-:W-:Y:S01]  /*1ec0*/  UMOV UR7, URZ ;  /* 0x0000003f00077c82 */ /* 0x000fe20008000000 */
[----:B------:R-:W1:Y:S01]  /*1ed0*/  LDC R2, c[0x0][0x230] ;  /* 0x00008c00ff027b82 */ /* 0x000e620000000800 */
[----:B------:R-:W-:Y:S02]  /*1ee0*/  UIADD3 UR10, UR10, 0x80, URZ ;  /* 0x000000800a0a7890 */ /* 0x000fe4000fffe03f */
[----:B------:R-:W-:Y:S01]  /*1ef0*/  QGMMA.64x256x32.F32.E4M3.E4M3 R24, gdesc[UR16], R24 ;  /* 0x03e00000101879f3 */ /* 0x000fe20008700818 */
[----:B------:R-:W-:Y:S02]  /*1f00*/  UIADD3 UR18, UP1, UR18, 0x2, URZ ;  /* 0x0000000212127890 */ /* 0x000fe4000ff3e03f */
[----:B------:R-:W-:-:S02]  /*1f10*/  UIADD3 UR16, UP0, UR16, 0x2, URZ ;  /* 0x0000000210107890 */ /* 0x000fc4000ff1e03f */
[----:B------:R-:W-:Y:S02]  /*1f20*/  UIADD3.X UR19, UR7, 0x40000040, URZ, UP1, !UPT ;  /* 0x4000004007137890 */ /* 0x000fe40008ffe43f */
[----:B------:R-:W-:Y:S02]  /*1f30*/  UIADD3.X UR17, UR6, 0x40000040, URZ, UP0, !UPT ;  /* 0x4000004006117890 */ /* 0x000fe400087fe43f */
[----:B------:R-:W-:Y:S02]  /*1f40*/  UIADD3.64 UR30, UR18, 0x2, URZ ;  /* 0x00000002121e7897 */ /* 0x000fe4000fffe03f */
[----:B------:R-:W-:Y:S02]  /*1f50*/  UIADD3.64 UR28, UR16, 0x2, URZ ;  /* 0x00000002101c7897 */ /* 0x000fe4000fffe03f */
[----:B------:R-:W-:-:S04]  /*1f60*/  UIADD3 UR5, UR5, 0x1, URZ ;  /* 0x0000000105057890 */ /* 0x000fc8000fffe03f */
[----:B------:R-:W-:Y:S01]  /*1f70*/  UISETP.NE.U32.AND UP0, UPT, UR5, 0x4, UPT ;  /* 0x000000040500788c */ /* 0x000fe2000bf05070 */
[----:B-1----:R-:W-:-:S03]  /*1f80*/  ISETP.LE.AND P0, PT, R2, UR10, PT ;  /* 0x0000000a02007c0c */ /* 0x002fc6000bf03270 */
[----:B------:R-:W-:Y:S02]  /*1f90*/  USEL UR6, URZ, 0x1, UP0 ;  /* 0x000000013f067887 */ /* 0x000fe40008000000 */
[----:B------:R-:W-:Y:S02]  /*1fa0*/  USEL UR5, UR5, URZ, UP0 ;  /* 0x0000003f05057287 */ /* 0x000fe40008000000 */
[----:B------:R-:W-:-:S03]  /*1fb0*/  ULOP3.LUT UR4, UR4, UR6, URZ, 0x3c, !UPT ;  /* 0x0000000604047292 */ /* 0x000fc6000f8e3c3f */
[----:B------:R-:W-:Y:S01]  /*1fc0*/  QGMMA.64x256x32.F32.E4M3.E4M3 R24, gdesc[UR16], R24 ;  /* 0x03e00000101879f3 */ /* 0x000fe20008700818 */
[----:B------:R-:W-:Y:S02]  /*1fd0*/  UIADD3.64 UR18, UR18, 0x4, URZ ;  /* 0x0000000412127897 */ /* 0x000fe4000fffe03f */
[----:B------:R-:W-:-:S15]  /*1fe0*/  UIADD3.64 UR16, UR16, 0x4, URZ ;  /* 0x0000000410107897 */ /* 0x000fde000fffe03f */
[----:B------:R-:W-:-:S10]  /*1ff0*/  NOP ;  /* 0x0000000000007918 */ /* 0x000fd40000000000 */
[----:B------:R-:W-:-:S15]  /*2000*/  QGMMA.64x256x32.F32.E4M3.E4M3 R24, gdesc[UR28], R24 ;  /* 0x03e000001c1879f3 */ /* 0x000fde0008700818 */
[----:B------:R-:W-:-:S13]  /*2010*/  NOP ;  /* 0x0000000000007918 */ /* 0x000fda0000000000 */
[----:B------:R-:W-:Y:S01]  /*2020*/  QGMMA.64x256x32.F32.E4M3.E4M3 R24, gdesc[UR16], R24, gsb0 ;  /* 0x03e00000101879f3 */ /* 0x000fe20008000818 */
[----:B------:R-:W-:Y:S05]  /*2030*/  @!P0 BRA `(.L_x_50) ;  /* 0xfffffff800f08947 */ /* 0x000fea000383ffff */
.L_x_48:
[----:B------:R-:W-:Y:S02]  /*2040*/  WARPGROUP.DEPBAR.LE gsb0, 0x0 ;  /* 0x00008000000079c5 */ /* 0x000fe40000010000 */
[----:B----4-:R-:W-:Y:S01]  /*2050*/  BAR.SYNC.DEFER_BLOCKING 0x0 ;  /* 0x0000000000007b1d */ /* 0x010fe20000010000 */
[C---:B-1---5:R-:W-:Y:S01]  /*2060*/  IMAD.SHL.U32 R2, R0.reuse, 0x40, RZ ;  /* 0x0000004000027824 */ /* 0x062fe200078e00ff */
[C---:B------:R-:W-:Y:S01]  /*2070*/  LOP3.LUT R3, R0.reuse, 0x1c, RZ, 0xc0, !PT ;  /* 0x0000001c00037812 */ /* 0x040fe200078ec0ff */
[----:B---3--:R-:W-:Y:S01]  /*2080*/  IMAD.SHL.U32 R4, R0, 0x2, RZ ;  /* 0x0000000200047824 */ /* 0x008fe200078e00ff */
[----:B------:R-:W-:Y:S02]  /*2090*/  ELECT P0, URZ, PT ;  /* 0x00000000003f782f */ /* 0x000fe40003800000 */
[----:B------:R-:W-:Y:S01]  /*20a0*/  F2FP.SATFINITE.E4M3.F32.PACK_AB_MERGE_C R24, R25, R24, RZ ;  /* 0x000000181918723e */ /* 0x000fe200048070ff */
[----:B------:R-:W-:Y:S01]  /*20b0*/  ULOP3.LUT UR21, UR21, 0x1, URZ, 0xc0, !UPT ;  /* 0x0000000115157892 */ /* 0x000fe2000f8ec03f */
[----:B------:R-:W-:Y:S01]  /*20c0*/  LOP3.LUT R2, R2, 0x3800, RZ, 0xc0, !PT ;  /* 0x0000380002027812 */ /* 0x000fe200078ec0ff */
[----:B------:R-:W-:Y:S01]  /*20d0*/  UMOV UR10, UR11 ;  /* 0x0000000b000a7c82 */ /* 0x000fe20008000000 */
[----:B------:R-:W-:Y:S01]  /*20e0*/  LOP3.LUT R4, R4, 0x6, RZ, 0xc0, !PT ;  /* 0x0000000604047812 */ /* 0x000fe200078ec0ff */
[----:B------:R-:W-:Y:S01]  /*20f0*/  ULEA UR9, UR21, UR15, 0x7 ;  /* 0x0000000f15097291 */ /* 0x000fe2000f8e383f */
[----:B------:R-:W-:Y:S01]  /*2100*/  F2FP.SATFINITE.E4M3.F32.PACK_AB_MERGE_C R26, R27, R26, RZ ;  /* 0x0000001a1b1a723e */ /* 0x000fe200048070ff */
[----:B------:R-:W-:Y:S01]  /*2110*/  IMAD R2, R3, 0x20, R2 ;  /* 0x0000002003027824 */ /* 0x000fe200078e0202 */
[----:B------:R-:W-:Y:S01]  /*2120*/  F2FP.SATFINITE.E4M3.F32.PACK_AB_MERGE_C R28, R29, R28, RZ ;  /* 0x0000001c1d1c723e */ /* 0x000fe200048070ff */
[----:B------:R-:W-:Y:S01]  /*2130*/  IMAD R3, R3, 0x4, R4 ;  /* 0x0000000403037824 */ /* 0x000fe200078e0204 */
[----:B------:R-:W-:Y:S01]  /*2140*/  F2FP.SATFINITE.E4M3.F32.PACK_AB_MERGE_C R30, R31, R30, RZ ;  /* 0x0000001e1f1e723e */ /* 0x000fe200048070ff */
[----:B------:R-:W-:Y:S01]  /*2150*/  ULEA UR8, UR21, UR20, 0xe ;  /* 0x0000001415087291 */ /* 0x000fe2000f8e703f */
[----:B------:R-:W-:Y:S01]  /*2160*/  F2FP.SATFINITE.E4M3.F32.PACK_AB_MERGE_C R88, R89, R88, RZ ;  /* 0x000000585958723e */ /* 0x000fe200048070ff */
[----:B------:R-:W-:Y:S01]  /*2170*/  IMAD.IADD R3, R2, 0x1, R3 ;  /* 0x0000000102037824 */ /* 0x000fe200078e0203 */
[----:B------:R-:W-:-:S02]  /*2180*/  F2FP.SATFINITE.E4M3.F32.PACK_AB_MERGE_C R90, R91, R90, RZ ;  /* 0x0000005a5b5a723e */ /* 0x000fc400048070ff */
[----:B------:R-:W-:Y:S02]  /*2190*/  F2FP.SATFINITE.E4M3.F32.PACK_AB_MERGE_C R92, R93, R92, RZ ;  /* 0x0000005c5d5c723e */ /* 0x000fe400048070ff */
[----:B------:R-:W-:Y:S01]  /*21a0*/  F2FP.SATFINITE.E4M3.F32.PACK_AB_MERGE_C R94, R95, R94, RZ ;  /* 0x0000005e5f5e723e */ /* 0x000fe200048070ff */
[----:B------:R-:W1:Y:S02]  /*21b0*/  @!P2 SYNCS.CCTL.IV [UR20+0x30000] ;  /* 0x03000000ff00a9b1 */ /* 0x000e640008000014 */
[----:B-1----:R-:W-:Y:S01]  /*21c0*/  BAR.SYNC.DEFER_BLOCKING 0x0 ;  /* 0x0000000000007b1d */ /* 0x002fe20000010000 */
[----:B------:R-:W-:Y:S02]  /*21d0*/  F2FP.SATFINITE.E4M3.F32.PACK_AB_MERGE_C R32, R33, R32, RZ ;  /* 0x000000202120723e */ /* 0x000fe400048070ff */
[----:B------:R-:W-:Y:S02]  /*21e0*/  F2FP.SATFINITE.E4M3.F32.PACK_AB_MERGE_C R34, R35, R34, RZ ;  /* 0x000000222322723e */ /* 0x000fe400048070ff */
[----:B------:R-:W-:-:S02]  /*21f0*/  F2FP.SATFINITE.E4M3.F32.PACK_AB_MERGE_C R36, R37, R36, RZ ;  /* 0x000000242524723e */ /* 0x000fc400048070ff */
[----:B------:R-:W-:Y:S02]  /*2200*/  F2FP.SATFINITE.E4M3.F32.PACK_AB_MERGE_C R38, R39, R38, RZ ;  /* 0x000000262726723e */ /* 0x000fe400048070ff */
[----:B------:R-:W-:Y:S02]  /*2210*/  F2FP.SATFINITE.E4M3.F32.PACK_AB_MERGE_C R96, R97, R96, RZ ;  /* 0x000000606160723e */ /* 0x000fe400048070ff */
[----:B------:R-:W-:Y:S02]  /*2220*/  F2FP.SATFINITE.E4M3.F32.PACK_AB_MERGE_C R98, R99, R98, RZ ;  /* 0x000000626362723e */ /* 0x000fe400048070ff */
[----:B------:R-:W-:Y:S02]  /*2230*/  F2FP.SATFINITE.E4M3.F32.PACK_AB_MERGE_C R100, R101, R100, RZ ;  /* 0x000000646564723e */ /* 0x000fe400048070ff */
[----:B------:R-:W-:Y:S02]  /*2240*/  F2FP.SATFINITE.E4M3.F32.PACK_AB_MERGE_C R102, R103, R102, RZ ;  /* 0x000000666766723e */ /* 0x000fe400048070ff */
[----:B------:R-:W-:-:S02]  /*2250*/  ISETP.LT.U32.AND P0, PT, R7, 0x40, P0 ;  /* 0x000000400700780c */ /* 0x000fc40000701070 */
[----:B------:R-:W-:Y:S02]  /*2260*/  LOP3.LUT R5, R3, 0x10, RZ, 0x3c, !PT ;  /* 0x0000001003057812 */ /* 0x000fe400078e3cff */
[----:B------:R-:W-:Y:S02]  /*2270*/  F2FP.SATFINITE.E4M3.F32.PACK_AB_MERGE_C R40, R41, R40, RZ ;  /* 0x000000282928723e */ /* 0x000fe400048070ff */
[----:B------:R-:W-:Y:S01]  /*2280*/  F2FP.SATFINITE.E4M3.F32.PACK_AB_MERGE_C R42, R43, R42, RZ ;  /* 0x0000002a2b2a723e */ /* 0x000fe200048070ff */
[----:B------:R-:W1:Y:S02]  /*2290*/  @!P2 SYNCS.CCTL.IV [UR20+0x30008] ;  /* 0x03000800ff00a9b1 */ /* 0x000e640008000014 */
[----:B-1----:R-:W-:Y:S01]  /*22a0*/  BAR.SYNC.DEFER_BLOCKING 0x0 ;  /* 0x0000000000007b1d */ /* 0x002fe20000010000 */
[----:B------:R-:W-:Y:S02]  /*22b0*/  F2FP.SATFINITE.E4M3.F32.PACK_AB_MERGE_C R44, R45, R44, RZ ;  /* 0x0000002c2d2c723e */ /* 0x000fe400048070ff */
[----:B------:R-:W-:-:S02]  /*22c0*/  F2FP.SATFINITE.E4M3.F32.PACK_AB_MERGE_C R46, R47, R46, RZ ;  /* 0x0000002e2f2e723e */ /* 0x000fc400048070ff */
[----:B------:R-:W-:Y:S01]  /*22d0*/  F2FP.SATFINITE.E4M3.F32.PACK_AB_MERGE_C R104, R105, R104, RZ ;  /* 0x000000686968723e */ /* 0x000fe200048070ff */
[----:B------:R-:W-:Y:S01]  /*22e0*/  VOTEU.ANY UP0, P0 ;  /* 0x00000000003f7886 */ /* 0x000fe20000000100 */
[----:B------:R-:W-:Y:S01]  /*22f0*/  F2FP.SATFINITE.E4M3.F32.PACK_AB_MERGE_C R106, R107, R106, RZ ;  /* 0x0000006a6b6a723e */ /* 0x000fe200048070ff */
[----:B------:R-:W-:Y:S01]  /*2300*/  VOTEU.ANY UP1, P0 ;  /* 0x00000000003f7886 */ /* 0x000fe20000020100 */
[----:B------:R-:W-:Y:S02]  /*2310*/  F2FP.SATFINITE.E4M3.F32.PACK_AB_MERGE_C R108, R109, R108, RZ ;  /* 0x0000006c6d6c723e */ /* 0x000fe400048070ff */
[----:B------:R-:W-:Y:S01]  /*2320*/  F2FP.SATFINITE.E4M3.F32.PACK_AB_MERGE_C R110, R111, R110, RZ ;  /* 0x0000006e6f6e723e */ /* 0x000fe200048070ff */
[----:B--2---:R-:W-:Y:S01]  /*2330*/  @UP0 UMOV UR6, UR26 ;  /* 0x0000001a00060c82 */ /* 0x004fe20008000000 */
[----:B------:R-:W-:Y:S01]  /*2340*/  LOP3.LUT R7, R3, 0x20, RZ, 0x3c, !PT ;  /* 0x0000002003077812 */ /* 0x000fe200078e3cff */
[----:B------:R-:W-:Y:S01]  /*2350*/  @UP0 UMOV UR7, UR27 ;  /* 0x0000001b00070c82 */ /* 0x000fe20008000000 */
[----:B------:R-:W-:-:S02]  /*2360*/  F2FP.SATFINITE.E4M3.F32.PACK_AB_MERGE_C R48, R49, R48, RZ ;  /* 0x000000303130723e */ /* 0x000fc400048070ff */
[----:B------:R-:W-:Y:S02]  /*2370*/  F2FP.SATFINITE.E4M3.F32.PACK_AB_MERGE_C R50, R51, R50, RZ ;  /* 0x000000323332723e */ /* 0x000fe400048070ff */
[----:B------:R-:W-:Y:S02]  /*2380*/  F2FP.SATFINITE.E4M3.F32.PACK_AB_MERGE_C R52, R53, R52, RZ ;  /* 0x000000343534723e */ /* 0x000fe400048070ff */
[----:B------:R-:W-:Y:S02]  /*2390*/  F2FP.SATFINITE.E4M3.F32.PACK_AB_MERGE_C R54, R55, R54, RZ ;  /* 0x000000363736723e */ /* 0x000fe400048070ff */
[----:B------:R-:W-:Y:S01]  /*23a0*/  F2FP.SATFINITE.E4M3.F32.PACK_AB_MERGE_C R112, R113, R112, RZ ;  /* 0x000000707170723e */ /* 0x000fe200048070ff */
[----:B------:R-:W1:Y:S02]  /*23b0*/  @!P2 SYNCS.CCTL.IV [UR20+0x30010] ;  /* 0x03001000ff00a9b1 */ /* 0x000e640008000014 */
[----:B-1----:R-:W-:Y:S01]  /*23c0*/  BAR.SYNC.DEFER_BLOCKING 0x0 ;  /* 0x0000000000007b1d */ /* 0x002fe20000010000 */
[----:B------:R-:W-:-:S02]  /*23d0*/  F2FP.SATFINITE.E4M3.F32.PACK_AB_MERGE_C R114, R115, R114, RZ ;  /* 0x000000727372723e */ /* 0x000fc400048070ff */
[----:B------:R-:W-:Y:S02]  /*23e0*/  F2FP.SATFINITE.E4M3.F32.PACK_AB_MERGE_C R116, R117, R116, RZ ;  /* 0x000000747574723e */ /* 0x000fe400048070ff */
[----:B------:R-:W-:Y:S02]  /*23f0*/  F2FP.SATFINITE.E4M3.F32.PACK_AB_MERGE_C R118, R119, R118, RZ ;  /* 0x000000767776723e */ /* 0x000fe400048070ff */
[----:B------:R-:W-:Y:S02]  /*2400*/  LOP3.LUT R9, R3, 0x30, RZ, 0x3c, !PT ;  /* 0x0000003003097812 */ /* 0x000fe400078e3cff */
[----:B------:R-:W-:Y:S02]  /*2410*/  F2FP.SATFINITE.E4M3.F32.PACK_AB_MERGE_C R56, R57, R56, RZ ;  /* 0x000000383938723e */ /* 0x000fe400048070ff */
[----:B------:R-:W-:Y:S02]  /*2420*/  F2FP.SATFINITE.E4M3.F32.PACK_AB_MERGE_C R58, R59, R58, RZ ;  /* 0x0000003a3b3a723e */ /* 0x000fe400048070ff */
[----:B------:R-:W-:-:S02]  /*2430*/  F2FP.SATFINITE.E4M3.F32.PACK_AB_MERGE_C R60, R61, R60, RZ ;  /* 0x0000003c3d3c723e */ /* 0x000fc400048070ff */
[----:B------:R-:W-:Y:S02]  /*2440*/  F2FP.SATFINITE.E4M3.F32.PACK_AB_MERGE_C R62, R63, R62, RZ ;  /* 0x0000003e3f3e723e */ /* 0x000fe400048070ff */
[----:B------:R-:W-:Y:S02]  /*2450*/  F2FP.SATFINITE.E4M3.F32.PACK_AB_MERGE_C R120, R121, R120, RZ ;  /* 0x000000787978723e */ /* 0x000fe400048070ff */
[----:B------:R-:W-:Y:S02]  /*2460*/  F2FP.SATFINITE.E4M3.F32.PACK_AB_MERGE_C R122, R123, R122, RZ ;  /* 0x0000007a7b7a723e */ /* 0x000fe400048070ff */
[----:B------:R-:W-:Y:S02]  /*2470*/  F2FP.SATFINITE.E4M3.F32.PACK_AB_MERGE_C R124, R125, R124, RZ ;  /* 0x0000007c7d7c723e */ /* 0x000fe400048070ff */
[----:B------:R-:W-:Y:S01]  /*2480*/  F2FP.SATFINITE.E4M3.F32.PACK_AB_MERGE_C R126, R127, R126, RZ ;  /* 0x0000007e7f7e723e */ /* 0x000fe200048070ff */
[----:B------:R-:W1:Y:S02]  /*2490*/  @!P2 SYNCS.CCTL.IV [UR20+0x30018] ;  /* 0x03001800ff00a9b1 */ /* 0x000e640008000014 */
[----:B-1----:R-:W-:Y:S01]  /*24a0*/  STS.U16 [R3+UR20], R24 ;  /* 0x0000001803007988 */ /* 0x002fe20008000414 */
[----:B------:R-:W-:-:S02]  /*24b0*/  F2FP.SATFINITE.E4M3.F32.PACK_AB_MERGE_C R64, R65, R64, RZ ;  /* 0x000000404140723e */ /* 0x000fc400048070ff */
[----:B------:R-:W-:Y:S01]  /*24c0*/  F2FP.SATFINITE.E4M3.F32.PACK_AB_MERGE_C R66, R67, R66, RZ ;  /* 0x000000424342723e */ /* 0x000fe200048070ff */
[----:B------:R-:W-:Y:S01]  /*24d0*/  STS.U16 [R3+UR20+0x400], R26 ;  /* 0x0004001a03007988 */ /* 0x000fe20008000414 */
[----:B------:R-:W-:Y:S02]  /*24e0*/  F2FP.SATFINITE.E4M3.F32.PACK_AB_MERGE_C R68, R69, R68, RZ ;  /* 0x000000444544723e */ /* 0x000fe400048070ff */
[----:B------:R-:W-:Y:S01]  /*24f0*/  F2FP.SATFINITE.E4M3.F32.PACK_AB_MERGE_C R70, R71, R70, RZ ;  /* 0x000000464746723e */ /* 0x000fe200048070ff */
[----:B------:R-:W-:Y:S01]  /*2500*/  STS.U16 [R3+UR20+0x8], R28 ;  /* 0x0000081c03007988 */ /* 0x000fe20008000414 */
[----:B------:R-:W-:Y:S02]  /*2510*/  F2FP.SATFINITE.E4M3.F32.PACK_AB_MERGE_C R128, R129, R128, RZ ;  /* 0x000000808180723e */ /* 0x000fe400048070ff */
[----:B------:R-:W-:Y:S01]  /*2520*/  F2FP.SATFINITE.E4M3.F32.PACK_AB_MERGE_C R130, R131, R130, RZ ;  /* 0x000000828382723e */ /* 0x000fe200048070ff */
[----:B------:R-:W-:Y:S01]  /*2530*/  STS.U16 [R3+UR20+0x408], R30 ;  /* 0x0004081e03007988 */ /* 0x000fe20008000414 */
        /* <DEDUP_REMOVED lines=14> */
[----:B------:R-:W-:Y:S01]  /*2620*/  STS.U16 [R5+UR20], R32 ;  /* 0x0000002005007988 */ /* 0x000fe20008000414 */
        /* <DEDUP_REMOVED lines=11> */
[----:B------:R-:W-:Y:S04]  /*26e0*/  STS.U16 [R5+UR20+0x4000], R96 ;  /* 0x0040006005007988 */ /* 0x000fe80008000414 */
[----:B------:R-:W-:Y:S04]  /*26f0*/  STS.U16 [R5+UR20+0x4400], R98 ;  /* 0x0044006205007988 */ /* 0x000fe80008000414 */
[----:B------:R-:W-:Y:S04]  /*2700*/  STS.U16 [R5+UR20+0x4008], R100 ;  /* 0x0040086405007988 */ /* 0x000fe80008000414 */
[----:B------:R1:W-:Y:S04]  /*2710*/  STS.U16 [R5+UR20+0x4408], R102 ;  /* 0x0044086605007988 */ /* 0x0003e80008000414 */
[----:B------:R-:W-:Y:S04]  /*2720*/  STS.U16 [R7+UR20], R40 ;  /* 0x0000002807007988 */ /* 0x000fe80008000414 */
[----:B------:R-:W-:Y:S01]  /*2730*/  STS.U16 [R7+UR20+0x400], R42 ;  /* 0x0004002a07007988 */ /* 0x000fe20008000414 */
[----:B-1----:R-:W-:-:S03]  /*2740*/  LOP3.LUT R5, R3, 0x40, RZ, 0x3c, !PT ;  /* 0x0000004003057812 */ /* 0x002fc600078e3cff */
[----:B------:R-:W-:Y:S04]  /*2750*/  STS.U16 [R7+UR20+0x8], R44 ;  /* 0x0000082c07007988 */ /* 0x000fe80008000414 */
[----:B------:R-:W-:Y:S04]  /*2760*/  STS.U16 [R7+UR20+0x408], R46 ;  /* 0x0004082e07007988 */ /* 0x000fe80008000414 */
        /* <DEDUP_REMOVED lines=15> */
[----:B-1----:R-:W-:-:S02]  /*2860*/  LOP3.LUT R9, R3, 0x60, RZ, 0x3c, !PT ;  /* 0x0000006003097812 */ /* 0x002fc400078e3cff */
[----:B------:R-:W-:Y:S01]  /*2870*/  LOP3.LUT R3, R3, 0x70, RZ, 0x3c, !PT ;  /* 0x0000007003037812 */ /* 0x000fe200078e3cff */
[----:B------:R-:W-:Y:S04]  /*2880*/  STS.U16 [R5+UR20+0x8], R60 ;  /* 0x0000083c05007988 */ /* 0x000fe80008000414 */
[----:B------:R-:W-:Y:S04]  /*2890*/  STS.U16 [R5+UR20+0x408], R62 ;  /* 0x0004083e05007988 */ /* 0x000fe80008000414 */
[----:B------:R-:W-:Y:S04]  /*28a0*/  STS.U16 [R5+UR20+0x4000], R120 ;  /* 0x0040007805007988 */ /* 0x000fe80008000414 */
[----:B------:R-:W-:Y:S04]  /*28b0*/  STS.U16 [R5+UR20+0x4400], R122 ;  /* 0x0044007a05007988 */ /* 0x000fe80008000414 */
[----:B------:R-:W-:Y:S04]  /*28c0*/  STS.U16 [R5+UR20+0x4008], R124 ;  /* 0x0040087c05007988 */ /* 0x000fe80008000414 */
[----:B------:R-:W-:Y:S04]  /*28d0*/  STS.U16 [R5+UR20+0x4408], R126 ;  /* 0x0044087e05007988 */ /* 0x000fe80008000414 */
[----:B------:R-:W-:Y:S04]  /*28e0*/  STS.U16 [R7+UR20], R64 ;  /* 0x0000004007007988 */ /* 0x000fe80008000414 */
[----:B------:R-:W-:Y:S04]  /*28f0*/  STS.U16 [R7+UR20+0x400], R66 ;  /* 0x0004004207007988 */ /* 0x000fe80008000414 */
        /* <DEDUP_REMOVED lines=21> */
[----:B------:R-:W-:Y:S01]  /*2a50*/  STS.U16 [R3+UR20+0x4408], R150 ;  /* 0x0044089603007988 */ /* 0x000fe20008000414 */
[----:B------:R1:W-:Y:S06]  /*2a60*/  MEMBAR.ALL.CTA ;  /* 0x0000000000007992 */ /* 0x0003ec0000008000 */
[----:B-1----:R-:W1:Y:S02]  /*2a70*/  FENCE.VIEW.ASYNC.S ;  /* 0x00000000000073c6 */ /* 0x002e640000000000 */
[----:B-1----:R-:W-:Y:S06]  /*2a80*/  BAR.SYNC.DEFER_BLOCKING 0x0 ;  /* 0x0000000000007b1d */ /* 0x002fec0000010000 */
[----:B------:R1:W-:Y:S01]  /*2a90*/  @UP1 UTMASTG.2D [UR8], [UR6] ;  /* 0x00000008060013b5 */ /* 0x0003e20008008000 */
[----:B------:R0:W-:Y:S01]  /*2aa0*/  UTMACMDFLUSH ;  /* 0x00000000000079b7 */ /* 0x0001e20000000000 */
[----:B------:R-:W-:-:S04]  /*2ab0*/  DEPBAR.LE SB0, 0x0 ;  /* 0x000080000000791a */ /* 0x000fc80000000000 */
[----:B------:R-:W-:Y:S06]  /*2ac0*/  BAR.SYNC.DEFER_BLOCKING 0x0 ;  /* 0x0000000000007b1d */ /* 0x000fec0000010000 */
[----:B-1----:R-:W-:Y:S05]  /*2ad0*/  EXIT ;  /* 0x000000000000794d */ /* 0x002fea0003800000 */
.L_x_49:
[----:B------:R-:W1:Y:S02]  /*2ae0*/  SYNCS.PHASECHK.TRANS64.TRYWAIT P0, [UR30+0x30000], R2 ;  /* 0x03000002ff0075a7 */ /* 0x000e64000800015e */
[----:B-1----:R-:W-:Y:S05]  /*2af0*/  @!P0 BRA `(.L_x_49) ;  /* 0xfffffffc00f88947 */ /* 0x002fea000383ffff */
[----:B------:R-:W-:Y:S05]  /*2b00*/  BRA `(.L_x_51) ;  /* 0xfffffff000e07947 */ /* 0x000fea000383ffff */
.L_x_52:
[----:B------:R-:W-:-:S00]  /*2b10*/  BRA `(.L_x_52) ;  /* 0xfffffffc00fc7947 */ /* 0x000fc0000383ffff */
[----:B------:R-:W-:-:S00]  /*2b20*/  NOP ;  /* 0x0000000000007918 */ /* 0x000fc00000000000 */
        /* <DEDUP_REMOVED lines=13> */
.L_x_53:


//--------------------- .nv.shared.gluon_wgmma    --------------------------
	.section	.nv.shared.gluon_wgmma,"aw",@nobits
	.sectionflags	@""
	.align	16
	.zero		1024


//--------------------- .nv.shared.reserved.0     --------------------------
	.section	.nv.shared.reserved.0,"aw",@nobits
	.weak		__nv_reservedSMEM_offset_0_alias
	.size		__nv_reservedSMEM_offset_0_alias, 0, 0
	.other		__nv_reservedSMEM_offset_0_alias,@"STO_CUDA_RESERVED_SHARED STV_DEFAULT"
__nv_reservedSMEM_offset_0_alias:
	.zero		0


//--------------------- .nv.constant0.gluon_wgmma --------------------------
	.section	.nv.constant0.gluon_wgmma,"a",@progbits
	.sectionflags	@""
	.align	4
.nv.constant0.gluon_wgmma:
	.zero		608


//--------------------- SYMBOLS --------------------------

	.type		.nv.reservedSmem.offset0,@object
	.size		.nv.reservedSmem.offset0,0x4
